	.target	sm_100a

	.elftype	@"ET_EXEC"


//--------------------- .note.nv.tkinfo           --------------------------
	.section	.note.nv.tkinfo,"",@"SHT_NOTE"
	.sectionflags	@"SHF_NOTE_NV_TKINFO"
	.tkinfo
        /*0018*/ 	.word	0x00000002
        /*0030*/ 	.string	""
        /*0030*/ 	.string	"ptxas"
        /*0030*/ 	.string	"Cuda compilation tools, release 13.0, V13.0.88"
        /*0030*/ 	.string	"Build cuda_13.0.r13.0/compiler.36424714_0"
        /*0030*/ 	.string	"-arch sm_100a -m 64 "



//--------------------- .note.nv.cuinfo           --------------------------
	.section	.note.nv.cuinfo,"",@"SHT_NOTE"
	.sectionflags	@"SHF_NOTE_NV_CUINFO"
        /*0018*/ 	.short	0x0002
        /*001a*/ 	.short	0x0064
        /*001c*/ 	.short	0x0082
	.zero		2


//--------------------- .nv.info                  --------------------------
	.section	.nv.info,"",@"SHT_CUDA_INFO"
	.align	4


	//----- nvinfo : EIATTR_REGCOUNT
	.align		4
        /*0000*/ 	.byte	0x04, 0x2f
        /*0002*/ 	.short	(.L_19 - .L_18)
	.align		4
.L_18:
        /*0004*/ 	.word	index@(_ZN7cutlass13device_kernelINS_4gemm6kernel13GemmUniversalIN4cute5tupleIJiiiiEEENS1_10collective13CollectiveMmaINS1_35MainloopSm100TmaUmmaWarpSpecializedILi6ELi2ELi4ENS5_IJNS4_1CILi1EEESB_SB_EEEEENS5_IJNSA_ILi128EEESE_SE_EEEaNS5_IJSB_llEEEaNS5_IJlSB_lEEENS4_8TiledMMAINS4_8MMA_AtomIJNS4_15SM100_MMA_S8_SSIaaiLi128ELi128ELNS4_4UMMA5MajorE1ELSM_0ELNSL_8SaturateE0EEEEEENS4_6LayoutISC_NS5_IJNSA_ILi0EEESR_SR_EEEEENS5_IJNS4_10UnderscoreESU_SU_EEEEENS4_13SM90_TMA_LOADENS4_14ComposedLayoutINS4_7SwizzleILi3ELi4ELi3EEENS4_18smem_ptr_flag_bitsILi8EEENSQ_INS5_IJSE_NSA_ILi8EEEEEENS5_IJSB_SE_EEEEEEEvNS4_8identityESX_NSY_IS10_S12_NSQ_INS5_IJS13_SE_EEENS5_IJSE_SB_EEEEEEEvS18_EENS_8epilogue10collective18CollectiveEpilogueINS1E_23Sm100TmaWarpSpecializedILi2ELi2ELi64ELb0ELb0EEEJSF_NS5_IJNSQ_ISE_SB_EENSQ_INSA_ILi64EEESB_EEEEEaSH_aSH_NS1E_6fusion15FusionCallbacksIS1I_NS1N_17LinearCombinationIaiaiLNS_15FloatRoundStyleE2EEESF_S1M_JEEENS4_5SM1004TMEM4LOAD26SM100_TMEM_LOAD_32dp32b64xESX_NSY_INSZ_ILi2ELi4ELi3EEES12_NSQ_INS5_IJS13_S1K_EEENS5_IJS1K_SB_EEEEEEENS4_39AutoVectorizingCopyWithAssumedAlignmentILi128EEENS4_14SM90_TMA_STOREES21_S23_S23_EEEvvEEEEvNT_6ParamsE)
        /*0008*/ 	.word	0x000000af


	//----- nvinfo : EIATTR_FRAME_SIZE
	.align		4
.L_19:
        /*000c*/ 	.byte	0x04, 0x11
        /*000e*/ 	.short	(.L_21 - .L_20)
	.align		4
.L_20:
        /*0010*/ 	.word	index@($__internal_2_$__cuda_sm10x_tcgen05_guardrail_trap_unallocated_columns_being_dealloced)
        /*0014*/ 	.word	0x00000000


	//----- nvinfo : EIATTR_FRAME_SIZE
	.align		4
.L_21:
        /*0018*/ 	.byte	0x04, 0x11
        /*001a*/ 	.short	(.L_23 - .L_22)
	.align		4
.L_22:
        /*001c*/ 	.word	index@($__internal_1_$__cuda_sm10x_tcgen05_guardrail_trap_phase_invalid_during_alloc)
        /*0020*/ 	.word	0x00000000


	//----- nvinfo : EIATTR_FRAME_SIZE
	.align		4
.L_23:
        /*0024*/ 	.byte	0x04, 0x11
        /*0026*/ 	.short	(.L_25 - .L_24)
	.align		4
.L_24:
        /*0028*/ 	.word	index@($__internal_0_$__cuda_sm10x_tcgen05_guardrail_trap_col_being_dealloced_not_returned_by_alloc)
        /*002c*/ 	.word	0x00000000


	//----- nvinfo : EIATTR_FRAME_SIZE
	.align		4
.L_25:
        /*0030*/ 	.byte	0x04, 0x11
        /*0032*/ 	.short	(.L_27 - .L_26)
	.align		4
.L_26:
        /*0034*/ 	.word	index@(_ZN7cutlass13device_kernelINS_4gemm6kernel13GemmUniversalIN4cute5tupleIJiiiiEEENS1_10collective13CollectiveMmaINS1_35MainloopSm100TmaUmmaWarpSpecializedILi6ELi2ELi4ENS5_IJNS4_1CILi1EEESB_SB_EEEEENS5_IJNSA_ILi128EEESE_SE_EEEaNS5_IJSB_llEEEaNS5_IJlSB_lEEENS4_8TiledMMAINS4_8MMA_AtomIJNS4_15SM100_MMA_S8_SSIaaiLi128ELi128ELNS4_4UMMA5MajorE1ELSM_0ELNSL_8SaturateE0EEEEEENS4_6LayoutISC_NS5_IJNSA_ILi0EEESR_SR_EEEEENS5_IJNS4_10UnderscoreESU_SU_EEEEENS4_13SM90_TMA_LOADENS4_14ComposedLayoutINS4_7SwizzleILi3ELi4ELi3EEENS4_18smem_ptr_flag_bitsILi8EEENSQ_INS5_IJSE_NSA_ILi8EEEEEENS5_IJSB_SE_EEEEEEEvNS4_8identityESX_NSY_IS10_S12_NSQ_INS5_IJS13_SE_EEENS5_IJSE_SB_EEEEEEEvS18_EENS_8epilogue10collective18CollectiveEpilogueINS1E_23Sm100TmaWarpSpecializedILi2ELi2ELi64ELb0ELb0EEEJSF_NS5_IJNSQ_ISE_SB_EENSQ_INSA_ILi64EEESB_EEEEEaSH_aSH_NS1E_6fusion15FusionCallbacksIS1I_NS1N_17LinearCombinationIaiaiLNS_15FloatRoundStyleE2EEESF_S1M_JEEENS4_5SM1004TMEM4LOAD26SM100_TMEM_LOAD_32dp32b64xESX_NSY_INSZ_ILi2ELi4ELi3EEES12_NSQ_INS5_IJS13_S1K_EEENS5_IJS1K_SB_EEEEEEENS4_39AutoVectorizingCopyWithAssumedAlignmentILi128EEENS4_14SM90_TMA_STOREES21_S23_S23_EEEvvEEEEvNT_6ParamsE)
        /*0038*/ 	.word	0x00000000


	//----- nvinfo : EIATTR_MIN_STACK_SIZE
	.align		4
.L_27:
        /*003c*/ 	.byte	0x04, 0x12
        /*003e*/ 	.short	(.L_29 - .L_28)
	.align		4
.L_28:
        /*0040*/ 	.word	index@(_ZN7cutlass13device_kernelINS_4gemm6kernel13GemmUniversalIN4cute5tupleIJiiiiEEENS1_10collective13CollectiveMmaINS1_35MainloopSm100TmaUmmaWarpSpecializedILi6ELi2ELi4ENS5_IJNS4_1CILi1EEESB_SB_EEEEENS5_IJNSA_ILi128EEESE_SE_EEEaNS5_IJSB_llEEEaNS5_IJlSB_lEEENS4_8TiledMMAINS4_8MMA_AtomIJNS4_15SM100_MMA_S8_SSIaaiLi128ELi128ELNS4_4UMMA5MajorE1ELSM_0ELNSL_8SaturateE0EEEEEENS4_6LayoutISC_NS5_IJNSA_ILi0EEESR_SR_EEEEENS5_IJNS4_10UnderscoreESU_SU_EEEEENS4_13SM90_TMA_LOADENS4_14ComposedLayoutINS4_7SwizzleILi3ELi4ELi3EEENS4_18smem_ptr_flag_bitsILi8EEENSQ_INS5_IJSE_NSA_ILi8EEEEEENS5_IJSB_SE_EEEEEEEvNS4_8identityESX_NSY_IS10_S12_NSQ_INS5_IJS13_SE_EEENS5_IJSE_SB_EEEEEEEvS18_EENS_8epilogue10collective18CollectiveEpilogueINS1E_23Sm100TmaWarpSpecializedILi2ELi2ELi64ELb0ELb0EEEJSF_NS5_IJNSQ_ISE_SB_EENSQ_INSA_ILi64EEESB_EEEEEaSH_aSH_NS1E_6fusion15FusionCallbacksIS1I_NS1N_17LinearCombinationIaiaiLNS_15FloatRoundStyleE2EEESF_S1M_JEEENS4_5SM1004TMEM4LOAD26SM100_TMEM_LOAD_32dp32b64xESX_NSY_INSZ_ILi2ELi4ELi3EEES12_NSQ_INS5_IJS13_S1K_EEENS5_IJS1K_SB_EEEEEEENS4_39AutoVectorizingCopyWithAssumedAlignmentILi128EEENS4_14SM90_TMA_STOREES21_S23_S23_EEEvvEEEEvNT_6ParamsE)
        /*0044*/ 	.word	0x00000000
.L_29:


//--------------------- .nv.compat                --------------------------
	.section	.nv.compat,"",@"SHT_CUDA_COMPAT_INFO"
	.align	4
        /*0000*/ 	.byte	0x02, 0x09, 0x01, 0x00, 0x02, 0x02, 0x03, 0x00, 0x02, 0x05, 0x06, 0x00, 0x03, 0x07, 0x01, 0x01
        /*0010*/ 	.byte	0x02, 0x03, 0x01, 0x00, 0x02, 0x06, 0x01, 0x00, 0x04, 0x0b, 0x08, 0x00, 0x01, 0x00, 0x00, 0x00
        /*0020*/ 	.byte	0x00, 0x00, 0x00, 0x00


//--------------------- .nv.info._ZN7cutlass13device_kernelINS_4gemm6kernel13GemmUniversalIN4cute5tupleIJiiiiEEENS1_10collective13CollectiveMmaINS1_35MainloopSm100TmaUmmaWarpSpecializedILi6ELi2ELi4ENS5_IJNS4_1CILi1EEESB_SB_EEEEENS5_IJNSA_ILi128EEESE_SE_EEEaNS5_IJSB_llEEEaNS5_IJlSB_lEEENS4_8TiledMMAINS4_8MMA_AtomIJNS4_15SM100_MMA_S8_SSIaaiLi128ELi128ELNS4_4UMMA5MajorE1ELSM_0ELNSL_8SaturateE0EEEEEENS4_6LayoutISC_NS5_IJNSA_ILi0EEESR_SR_EEEEENS5_IJNS4_10UnderscoreESU_SU_EEEEENS4_13SM90_TMA_LOADENS4_14ComposedLayoutINS4_7SwizzleILi3ELi4ELi3EEENS4_18smem_ptr_flag_bitsILi8EEENSQ_INS5_IJSE_NSA_ILi8EEEEEENS5_IJSB_SE_EEEEEEEvNS4_8identityESX_NSY_IS10_S12_NSQ_INS5_IJS13_SE_EEENS5_IJSE_SB_EEEEEEEvS18_EENS_8epilogue10collective18CollectiveEpilogueINS1E_23Sm100TmaWarpSpecializedILi2ELi2ELi64ELb0ELb0EEEJSF_NS5_IJNSQ_ISE_SB_EENSQ_INSA_ILi64EEESB_EEEEEaSH_aSH_NS1E_6fusion15FusionCallbacksIS1I_NS1N_17LinearCombinationIaiaiLNS_15FloatRoundStyleE2EEESF_S1M_JEEENS4_5SM1004TMEM4LOAD26SM100_TMEM_LOAD_32dp32b64xESX_NSY_INSZ_ILi2ELi4ELi3EEES12_NSQ_INS5_IJS13_S1K_EEENS5_IJS1K_SB_EEEEEEENS4_39AutoVectorizingCopyWithAssumedAlignmentILi128EEENS4_14SM90_TMA_STOREES21_S23_S23_EEEvvEEEEvNT_6ParamsE --------------------------
	.section	.nv.info._ZN7cutlass13device_kernelINS_4gemm6kernel13GemmUniversalIN4cute5tupleIJiiiiEEENS1_10collective13CollectiveMmaINS1_35MainloopSm100TmaUmmaWarpSpecializedILi6ELi2ELi4ENS5_IJNS4_1CILi1EEESB_SB_EEEEENS5_IJNSA_ILi128EEESE_SE_EEEaNS5_IJSB_llEEEaNS5_IJlSB_lEEENS4_8TiledMMAINS4_8MMA_AtomIJNS4_15SM100_MMA_S8_SSIaaiLi128ELi128ELNS4_4UMMA5MajorE1ELSM_0ELNSL_8SaturateE0EEEEEENS4_6LayoutISC_NS5_IJNSA_ILi0EEESR_SR_EEEEENS5_IJNS4_10UnderscoreESU_SU_EEEEENS4_13SM90_TMA_LOADENS4_14ComposedLayoutINS4_7SwizzleILi3ELi4ELi3EEENS4_18smem_ptr_flag_bitsILi8EEENSQ_INS5_IJSE_NSA_ILi8EEEEEENS5_IJSB_SE_EEEEEEEvNS4_8identityESX_NSY_IS10_S12_NSQ_INS5_IJS13_SE_EEENS5_IJSE_SB_EEEEEEEvS18_EENS_8epilogue10collective18CollectiveEpilogueINS1E_23Sm100TmaWarpSpecializedILi2ELi2ELi64ELb0ELb0EEEJSF_NS5_IJNSQ_ISE_SB_EENSQ_INSA_ILi64EEESB_EEEEEaSH_aSH_NS1E_6fusion15FusionCallbacksIS1I_NS1N_17LinearCombinationIaiaiLNS_15FloatRoundStyleE2EEESF_S1M_JEEENS4_5SM1004TMEM4LOAD26SM100_TMEM_LOAD_32dp32b64xESX_NSY_INSZ_ILi2ELi4ELi3EEES12_NSQ_INS5_IJS13_S1K_EEENS5_IJS1K_SB_EEEEEEENS4_39AutoVectorizingCopyWithAssumedAlignmentILi128EEENS4_14SM90_TMA_STOREES21_S23_S23_EEEvvEEEEvNT_6ParamsE,"",@"SHT_CUDA_INFO"
	.sectionflags	@""
	.align	4


	//----- nvinfo : EIATTR_CUDA_API_VERSION
	.align		4
        /*0000*/ 	.byte	0x04, 0x37
        /*0002*/ 	.short	(.L_31 - .L_30)
.L_30:
        /*0004*/ 	.word	0x00000082


	//----- nvinfo : EIATTR_KPARAM_INFO
	.align		4
.L_31:
        /*0008*/ 	.byte	0x04, 0x17
        /*000a*/ 	.short	(.L_33 - .L_32)
.L_32:
        /*000c*/ 	.word	0x00000000
        /*0010*/ 	.short	0x0000
        /*0012*/ 	.short	0x0000
        /*0014*/ 	.byte	0x00, 0xf0, 0x01, 0x20


	//----- nvinfo : EIATTR_AT_ENTRY_FRAGMENTS
	.align		4
.L_33:
        /*0018*/ 	.byte	0x04, 0x4f
        /*001a*/ 	.short	(.L_35 - .L_34)


	//   ....[0]....
.L_34:
        /*001c*/ 	.word	0x00000006


	//----- nvinfo : EIATTR_RESERVED_SMEM_USED
	.align		4
.L_35:
        /*0020*/ 	.byte	0x01, 0x41
	.zero		2


	//----- nvinfo : EIATTR_SPARSE_MMA_MASK
	.align		4
        /*0024*/ 	.byte	0x03, 0x50
        /*0026*/ 	.short	0x0000


	//----- nvinfo : EIATTR_TCGEN05_1CTA_USED
	.align		4
        /*0028*/ 	.byte	0x01, 0x51
	.zero		2


	//----- nvinfo : EIATTR_MAXREG_COUNT
	.align		4
        /*002c*/ 	.byte	0x03, 0x1b
        /*002e*/ 	.short	0x00ff


	//----- nvinfo : EIATTR_NUM_BARRIERS
	.align		4
        /*0030*/ 	.byte	0x02, 0x4c
        /*0032*/ 	.byte	0x07
	.zero		1


	//----- nvinfo : EIATTR_EXTERNS
	.align		4
        /*0034*/ 	.byte	0x04, 0x0f
        /*0036*/ 	.short	(.L_37 - .L_36)


	//   ....[0]....
	.align		4
.L_36:
        /*0038*/ 	.word	index@(__assertfail)


	//----- nvinfo : EIATTR_MERCURY_ISA_VERSION
	.align		4
.L_37:
        /*003c*/ 	.byte	0x03, 0x5f
        /*003e*/ 	.short	0x0101


	//----- nvinfo : EIATTR_INT_WARP_WIDE_INSTR_OFFSETS
	.align		4
        /*0040*/ 	.byte	0x04, 0x31
        /*0042*/ 	.short	(.L_39 - .L_38)


	//   ....[0]....
.L_38:
        /*0044*/ 	.word	0x00001dd0


	//   ....[1]....
        /*0048*/ 	.word	0x00003930


	//   ....[2]....
        /*004c*/ 	.word	0x00003950


	//   ....[3]....
        /*0050*/ 	.word	0x00003980


	//   ....[4]....
        /*0054*/ 	.word	0x000042b0


	//   ....[5]....
        /*0058*/ 	.word	0x00004320


	//   ....[6]....
        /*005c*/ 	.word	0x00004500


	//   ....[7]....
        /*0060*/ 	.word	0x00004660


	//----- nvinfo : EIATTR_COOP_GROUP_MASK_REGIDS
	.align		4
.L_39:
        /*0064*/ 	.byte	0x04, 0x29
        /*0066*/ 	.short	(.L_41 - .L_40)


	//   ....[0]....
.L_40:
        /*0068*/ 	.word	0xffffffff


	//   ....[1]....
        /*006c*/ 	.word	0xffffffff


	//   ....[2]....
        /*0070*/ 	.word	0xffffffff


	//   ....[3]....
        /*0074*/ 	.word	0xffffffff


	//   ....[4]....
        /*0078*/ 	.word	0xffffffff


	//   ....[5]....
        /*007c*/ 	.word	0xffffffff


	//   ....[6]....
        /*0080*/ 	.word	0xffffffff


	//   ....[7]....
        /*0084*/ 	.word	0xffffffff


	//   ....[8]....
        /*0088*/ 	.word	0xffffffff


	//   ....[9]....
        /*008c*/ 	.word	0xffffffff


	//   ....[10]....
        /*0090*/ 	.word	0xffffffff


	//   ....[11]....
        /*0094*/ 	.word	0xffffffff


	//   ....[12]....
        /*0098*/ 	.word	0xffffffff


	//----- nvinfo : EIATTR_COOP_GROUP_INSTR_OFFSETS
	.align		4
.L_41:
        /*009c*/ 	.byte	0x04, 0x28
        /*009e*/ 	.short	(.L_43 - .L_42)


	//   ....[0]....
.L_42:
        /*00a0*/ 	.word	0x00000090


	//   ....[1]....
        /*00a4*/ 	.word	0x000004d0


	//   ....[2]....
        /*00a8*/ 	.word	0x00000680


	//   ....[3]....
        /*00ac*/ 	.word	0x000007e0


	//   ....[4]....
        /*00b0*/ 	.word	0x000008e0


	//   ....[5]....
        /*00b4*/ 	.word	0x00000a50


	//   ....[6]....
        /*00b8*/ 	.word	0x00000bf0


	//   ....[7]....
        /*00bc*/ 	.word	0x00001cb0


	//   ....[8]....
        /*00c0*/ 	.word	0x00002bb0


	//   ....[9]....
        /*00c4*/ 	.word	0x00002dc0


	//   ....[10]....
        /*00c8*/ 	.word	0x00002df0


	//   ....[11]....
        /*00cc*/ 	.word	0x00003810


	//   ....[12]....
        /*00d0*/ 	.word	0x00003a40


	//----- nvinfo : EIATTR_VRC_CTA_INIT_COUNT
	.align		4
.L_43:
        /*00d4*/ 	.byte	0x02, 0x4a
        /*00d6*/ 	.byte	0x80
	.zero		1


	//----- nvinfo : EIATTR_SYSCALL_OFFSETS
	.align		4
        /*00d8*/ 	.byte	0x04, 0x46
        /*00da*/ 	.short	(.L_45 - .L_44)


	//   ....[0]....
.L_44:
        /*00dc*/ 	.word	0x000050a0


	//   ....[1]....
        /*00e0*/ 	.word	0x000051e0


	//   ....[2]....
        /*00e4*/ 	.word	0x00005a40


	//   ....[3]....
        /*00e8*/ 	.word	0x00007040


	//----- nvinfo : EIATTR_MBARRIER_INSTR_OFFSETS
	.align		4
.L_45:
        /*00ec*/ 	.byte	0x04, 0x39
        /*00ee*/ 	.short	(.L_47 - .L_46)


	//   ....[0]....
.L_46:
        /*00f0*/ 	.word	0x000005b0
        /*00f4*/ 	.word	0x000000ff
        /*00f8*/ 	.word	0x00000000
        /*00fc*/ 	.short	0x0100
        /*00fe*/ 	.byte	0x05
	.zero		1


	//   ....[1]....
        /*0100*/ 	.word	0x000005c0
        /*0104*/ 	.word	0x000000ff
        /*0108*/ 	.word	0x00000030
        /*010c*/ 	.short	0x0100
        /*010e*/ 	.byte	0x05
	.zero		1


	//   ....[2]....
        /*0110*/ 	.word	0x000005d0
        /*0114*/ 	.word	0x000000ff
        /*0118*/ 	.word	0x00000008
        /*011c*/ 	.short	0x0100
        /*011e*/ 	.byte	0x05
	.zero		1


	//   ....[3]....
        /*0120*/ 	.word	0x000005e0
        /*0124*/ 	.word	0x000000ff
        /*0128*/ 	.word	0x00000038
        /*012c*/ 	.short	0x0100
        /*012e*/ 	.byte	0x05
	.zero		1


	//   ....[4]....
        /*0130*/ 	.word	0x000005f0
        /*0134*/ 	.word	0x000000ff
        /*0138*/ 	.word	0x00000010
        /*013c*/ 	.short	0x0100
        /*013e*/ 	.byte	0x05
	.zero		1


	//   ....[5]....
        /*0140*/ 	.word	0x00000600
        /*0144*/ 	.word	0x000000ff
        /*0148*/ 	.word	0x00000040
        /*014c*/ 	.short	0x0100
        /*014e*/ 	.byte	0x05
	.zero		1


	//   ....[6]....
        /*0150*/ 	.word	0x00000610
        /*0154*/ 	.word	0x000000ff
        /*0158*/ 	.word	0x00000018
        /*015c*/ 	.short	0x0100
        /*015e*/ 	.byte	0x05
	.zero		1


	//   ....[7]....
        /*0160*/ 	.word	0x00000620
        /*0164*/ 	.word	0x000000ff
        /*0168*/ 	.word	0x00000048
        /*016c*/ 	.short	0x0100
        /*016e*/ 	.byte	0x05
	.zero		1


	//   ....[8]....
        /*0170*/ 	.word	0x00000630
        /*0174*/ 	.word	0x000000ff
        /*0178*/ 	.word	0x00000020
        /*017c*/ 	.short	0x0100
        /*017e*/ 	.byte	0x05
	.zero		1


	//   ....[9]....
        /*0180*/ 	.word	0x00000640
        /*0184*/ 	.word	0x000000ff
        /*0188*/ 	.word	0x00000050
        /*018c*/ 	.short	0x0100
        /*018e*/ 	.byte	0x05
	.zero		1


	//   ....[10]....
        /*0190*/ 	.word	0x00000650
        /*0194*/ 	.word	0x000000ff
        /*0198*/ 	.word	0x00000028
        /*019c*/ 	.short	0x0100
        /*019e*/ 	.byte	0x05
	.zero		1


	//   ....[11]....
        /*01a0*/ 	.word	0x00000660
        /*01a4*/ 	.word	0x000000ff
        /*01a8*/ 	.word	0x00000058
        /*01ac*/ 	.short	0x0100
        /*01ae*/ 	.byte	0x05
	.zero		1


	//   ....[12]....
        /*01b0*/ 	.word	0x00000790
        /*01b4*/ 	.word	0x000000ff
        /*01b8*/ 	.word	0x00000060
        /*01bc*/ 	.short	0x0100
        /*01be*/ 	.byte	0x07
	.zero		1


	//   ....[13]....
        /*01c0*/ 	.word	0x000007a0
        /*01c4*/ 	.word	0x000000ff
        /*01c8*/ 	.word	0x00000070
        /*01cc*/ 	.short	0x0100
        /*01ce*/ 	.byte	0x07
	.zero		1


	//   ....[14]....
        /*01d0*/ 	.word	0x000007b0
        /*01d4*/ 	.word	0x000000ff
        /*01d8*/ 	.word	0x00000068
        /*01dc*/ 	.short	0x0100
        /*01de*/ 	.byte	0x07
	.zero		1


	//   ....[15]....
        /*01e0*/ 	.word	0x000007c0
        /*01e4*/ 	.word	0x000000ff
        /*01e8*/ 	.word	0x00000078
        /*01ec*/ 	.short	0x0100
        /*01ee*/ 	.byte	0x07
	.zero		1


	//   ....[16]....
        /*01f0*/ 	.word	0x000008b0
        /*01f4*/ 	.word	0x000000ff
        /*01f8*/ 	.word	0x00000080
        /*01fc*/ 	.short	0x0100
        /*01fe*/ 	.byte	0x05
	.zero		1


	//   ....[17]....
        /*0200*/ 	.word	0x000008c0
        /*0204*/ 	.word	0x000000ff
        /*0208*/ 	.word	0x00000088
        /*020c*/ 	.short	0x0100
        /*020e*/ 	.byte	0x05
	.zero		1


	//   ....[18]....
        /*0210*/ 	.word	0x00000a00
        /*0214*/ 	.word	0x000000ff
        /*0218*/ 	.word	0x00000090
        /*021c*/ 	.short	0x0100
        /*021e*/ 	.byte	0x05
	.zero		1


	//   ....[19]....
        /*0220*/ 	.word	0x00000a10
        /*0224*/ 	.word	0x000000ff
        /*0228*/ 	.word	0x000000a0
        /*022c*/ 	.short	0x0100
        /*022e*/ 	.byte	0x05
	.zero		1


	//   ....[20]....
        /*0230*/ 	.word	0x00000a20
        /*0234*/ 	.word	0x000000ff
        /*0238*/ 	.word	0x00000098
        /*023c*/ 	.short	0x0100
        /*023e*/ 	.byte	0x05
	.zero		1


	//   ....[21]....
        /*0240*/ 	.word	0x00000a30
        /*0244*/ 	.word	0x000000ff
        /*0248*/ 	.word	0x000000a8
        /*024c*/ 	.short	0x0100
        /*024e*/ 	.byte	0x05
	.zero		1


	//   ....[22]....
        /*0250*/ 	.word	0x00000b60
        /*0254*/ 	.word	0x000000ff
        /*0258*/ 	.word	0x000000b0
        /*025c*/ 	.short	0x0100
        /*025e*/ 	.byte	0x07
	.zero		1


	//   ....[23]....
        /*0260*/ 	.word	0x00000b70
        /*0264*/ 	.word	0x000000ff
        /*0268*/ 	.word	0x000000d0
        /*026c*/ 	.short	0x0100
        /*026e*/ 	.byte	0x07
	.zero		1


	//   ....[24]....
        /*0270*/ 	.word	0x00000b80
        /*0274*/ 	.word	0x000000ff
        /*0278*/ 	.word	0x000000b8
        /*027c*/ 	.short	0x0100
        /*027e*/ 	.byte	0x07
	.zero		1


	//   ....[25]....
        /*0280*/ 	.word	0x00000b90
        /*0284*/ 	.word	0x000000ff
        /*0288*/ 	.word	0x000000d8
        /*028c*/ 	.short	0x0100
        /*028e*/ 	.byte	0x07
	.zero		1


	//   ....[26]....
        /*0290*/ 	.word	0x00000ba0
        /*0294*/ 	.word	0x000000ff
        /*0298*/ 	.word	0x000000c0
        /*029c*/ 	.short	0x0100
        /*029e*/ 	.byte	0x07
	.zero		1


	//   ....[27]....
        /*02a0*/ 	.word	0x00000bb0
        /*02a4*/ 	.word	0x000000ff
        /*02a8*/ 	.word	0x000000e0
        /*02ac*/ 	.short	0x0100
        /*02ae*/ 	.byte	0x07
	.zero		1


	//   ....[28]....
        /*02b0*/ 	.word	0x00000bc0
        /*02b4*/ 	.word	0x000000ff
        /*02b8*/ 	.word	0x000000c8
        /*02bc*/ 	.short	0x0100
        /*02be*/ 	.byte	0x07
	.zero		1


	//   ....[29]....
        /*02c0*/ 	.word	0x00000bd0
        /*02c4*/ 	.word	0x000000ff
        /*02c8*/ 	.word	0x000000e8
        /*02cc*/ 	.short	0x0100
        /*02ce*/ 	.byte	0x07
	.zero		1


	//   ....[30]....
        /*02d0*/ 	.word	0x00000cc0
        /*02d4*/ 	.word	0x000000ff
        /*02d8*/ 	.word	0x000000f0
        /*02dc*/ 	.short	0x0100
        /*02de*/ 	.byte	0x05
	.zero		1


	//   ....[31]....
        /*02e0*/ 	.word	0x00000cd0
        /*02e4*/ 	.word	0x000000ff
        /*02e8*/ 	.word	0x00000100
        /*02ec*/ 	.short	0x0100
        /*02ee*/ 	.byte	0x05
	.zero		1


	//   ....[32]....
        /*02f0*/ 	.word	0x00000ce0
        /*02f4*/ 	.word	0x000000ff
        /*02f8*/ 	.word	0x000000f8
        /*02fc*/ 	.short	0x0100
        /*02fe*/ 	.byte	0x05
	.zero		1


	//   ....[33]....
        /*0300*/ 	.word	0x00000cf0
        /*0304*/ 	.word	0x000000ff
        /*0308*/ 	.word	0x00000108
        /*030c*/ 	.short	0x0100
        /*030e*/ 	.byte	0x05
	.zero		1


	//   ....[34]....
        /*0310*/ 	.word	0x000015d0
        /*0314*/ 	.word	0x00000003
        /*0318*/ 	.word	0x00000100
        /*031c*/ 	.short	0x010a
        /*031e*/ 	.byte	0xff
	.zero		1


	//   ....[35]....
        /*0320*/ 	.word	0x00001600
        /*0324*/ 	.word	0x00000003
        /*0328*/ 	.word	0x000000f0
        /*032c*/ 	.short	0x0101
        /*032e*/ 	.byte	0xff
	.zero		1


	//   ....[36]....
        /*0330*/ 	.word	0x000016d0
        /*0334*/ 	.word	0x000000ff
        /*0338*/ 	.word	0x00000030
        /*033c*/ 	.short	0x010a
        /*033e*/ 	.byte	0x08
	.zero		1


	//   ....[37]....
        /*0340*/ 	.word	0x00001770
        /*0344*/ 	.word	0x000000ff
        /*0348*/ 	.word	0x00000030
        /*034c*/ 	.short	0x010a
        /*034e*/ 	.byte	0x21
	.zero		1


	//   ....[38]....
        /*0350*/ 	.word	0x000018d0
        /*0354*/ 	.word	0x000000ff
        /*0358*/ 	.word	0x00000030
        /*035c*/ 	.short	0x010a
        /*035e*/ 	.byte	0x08
	.zero		1


	//   ....[39]....
        /*0360*/ 	.word	0x000019c0
        /*0364*/ 	.word	0x000000ff
        /*0368*/ 	.word	0x00000088
        /*036c*/ 	.short	0x0101
        /*036e*/ 	.byte	0x04
	.zero		1


	//   ....[40]....
        /*0370*/ 	.word	0x000019e0
        /*0374*/ 	.word	0x000000ff
        /*0378*/ 	.word	0x00000030
        /*037c*/ 	.short	0x010a
        /*037e*/ 	.byte	0x08
	.zero		1


	//   ....[41]....
        /*0380*/ 	.word	0x00001a60
        /*0384*/ 	.word	0x000000ff
        /*0388*/ 	.word	0x00000030
        /*038c*/ 	.short	0x010a
        /*038e*/ 	.byte	0x11
	.zero		1


	//   ....[42]....
        /*0390*/ 	.word	0x00001bc0
        /*0394*/ 	.word	0x000000ff
        /*0398*/ 	.word	0x00000030
        /*039c*/ 	.short	0x010a
        /*039e*/ 	.byte	0x08
	.zero		1


	//   ....[43]....
        /*03a0*/ 	.word	0x00001ce0
        /*03a4*/ 	.word	0x00000002
        /*03a8*/ 	.word	0x00000090
        /*03ac*/ 	.short	0x010a
        /*03ae*/ 	.byte	0xff
	.zero		1


	//   ....[44]....
        /*03b0*/ 	.word	0x00001da0
        /*03b4*/ 	.word	0x00000002
        /*03b8*/ 	.word	0x00000000
        /*03bc*/ 	.short	0x0101
        /*03be*/ 	.byte	0xff
	.zero		1


	//   ....[45]....
        /*03c0*/ 	.word	0x00002300
        /*03c4*/ 	.word	0x000000ff
        /*03c8*/ 	.word	0x00000000
        /*03cc*/ 	.short	0x010a
        /*03ce*/ 	.byte	0x05
	.zero		1


	//   ....[46]....
        /*03d0*/ 	.word	0x00002390
        /*03d4*/ 	.word	0x000000ff
        /*03d8*/ 	.word	0x00000000
        /*03dc*/ 	.short	0x010a
        /*03de*/ 	.byte	0x05
	.zero		1


	//   ....[47]....
        /*03e0*/ 	.word	0x00002420
        /*03e4*/ 	.word	0x000000ff
        /*03e8*/ 	.word	0x00000000
        /*03ec*/ 	.short	0x010a
        /*03ee*/ 	.byte	0x05
	.zero		1


	//   ....[48]....
        /*03f0*/ 	.word	0x000024b0
        /*03f4*/ 	.word	0x000000ff
        /*03f8*/ 	.word	0x00000000
        /*03fc*/ 	.short	0x010a
        /*03fe*/ 	.byte	0x05
	.zero		1


	//   ....[49]....
        /*0400*/ 	.word	0x00002540
        /*0404*/ 	.word	0x000000ff
        /*0408*/ 	.word	0x00000000
        /*040c*/ 	.short	0x010a
        /*040e*/ 	.byte	0x05
	.zero		1


	//   ....[50]....
        /*0410*/ 	.word	0x000025e0
        /*0414*/ 	.word	0x00000000
        /*0418*/ 	.word	0x00000000
        /*041c*/ 	.short	0x010a
        /*041e*/ 	.byte	0xff
	.zero		1


	//   ....[51]....
        /*0420*/ 	.word	0x00002700
        /*0424*/ 	.word	0x00000000
        /*0428*/ 	.word	0x000000f0
        /*042c*/ 	.short	0x010a
        /*042e*/ 	.byte	0xff
	.zero		1


	//   ....[52]....
        /*0430*/ 	.word	0x00002760
        /*0434*/ 	.word	0x00000004
        /*0438*/ 	.word	0x00000000
        /*043c*/ 	.short	0x0101
        /*043e*/ 	.byte	0xff
	.zero		1


	//   ....[53]....
        /*0440*/ 	.word	0x00002780
        /*0444*/ 	.word	0x000000ff
        /*0448*/ 	.word	0x000000a0
        /*044c*/ 	.short	0x010a
        /*044e*/ 	.byte	0x05
	.zero		1


	//   ....[54]....
        /*0450*/ 	.word	0x000028a0
        /*0454*/ 	.word	0x00000000
        /*0458*/ 	.word	0x00000090
        /*045c*/ 	.short	0x010a
        /*045e*/ 	.byte	0xff
	.zero		1


	//   ....[55]....
        /*0460*/ 	.word	0x000029b0
        /*0464*/ 	.word	0x00000000
        /*0468*/ 	.word	0x00000000
        /*046c*/ 	.short	0x0101
        /*046e*/ 	.byte	0xff
	.zero		1


	//   ....[56]....
        /*0470*/ 	.word	0x00002a40
        /*0474*/ 	.word	0x000000ff
        /*0478*/ 	.word	0x000000a0
        /*047c*/ 	.short	0x0106
        /*047e*/ 	.byte	0x05
	.zero		1


	//   ....[57]....
        /*0480*/ 	.word	0x00002a60
        /*0484*/ 	.word	0x000000ff
        /*0488*/ 	.word	0x000000a0
        /*048c*/ 	.short	0x010a
        /*048e*/ 	.byte	0x05
	.zero		1


	//   ....[58]....
        /*0490*/ 	.word	0x00002af0
        /*0494*/ 	.word	0x000000ff
        /*0498*/ 	.word	0x000000a0
        /*049c*/ 	.short	0x0106
        /*049e*/ 	.byte	0x04
	.zero		1


	//   ....[59]....
        /*04a0*/ 	.word	0x00002b30
        /*04a4*/ 	.word	0x00000000
        /*04a8*/ 	.word	0x000000a0
        /*04ac*/ 	.short	0x010a
        /*04ae*/ 	.byte	0xff
	.zero		1


	//   ....[60]....
        /*04b0*/ 	.word	0x00003060
        /*04b4*/ 	.word	0x00000000
        /*04b8*/ 	.word	0x00000090
        /*04bc*/ 	.short	0x010a
        /*04be*/ 	.byte	0xff
	.zero		1


	//   ....[61]....
        /*04c0*/ 	.word	0x00003170
        /*04c4*/ 	.word	0x00000003
        /*04c8*/ 	.word	0x00000000
        /*04cc*/ 	.short	0x0101
        /*04ce*/ 	.byte	0xff
	.zero		1


	//   ....[62]....
        /*04d0*/ 	.word	0x00003180
        /*04d4*/ 	.word	0x000000ff
        /*04d8*/ 	.word	0x00000000
        /*04dc*/ 	.short	0x010a
        /*04de*/ 	.byte	0x06
	.zero		1


	//   ....[63]....
        /*04e0*/ 	.word	0x000031a0
        /*04e4*/ 	.word	0x000000ff
        /*04e8*/ 	.word	0x000000d0
        /*04ec*/ 	.short	0x010a
        /*04ee*/ 	.byte	0x07
	.zero		1


	//   ....[64]....
        /*04f0*/ 	.word	0x00003270
        /*04f4*/ 	.word	0x000000ff
        /*04f8*/ 	.word	0x00000000
        /*04fc*/ 	.short	0x010a
        /*04fe*/ 	.byte	0x06
	.zero		1


	//   ....[65]....
        /*0500*/ 	.word	0x000033a0
        /*0504*/ 	.word	0x000000ff
        /*0508*/ 	.word	0x00000000
        /*050c*/ 	.short	0x010a
        /*050e*/ 	.byte	0x1a
	.zero		1


	//   ....[66]....
        /*0510*/ 	.word	0x00003640
        /*0514*/ 	.word	0x000000ff
        /*0518*/ 	.word	0x00000000
        /*051c*/ 	.short	0x010a
        /*051e*/ 	.byte	0x06
	.zero		1


	//   ....[67]....
        /*0520*/ 	.word	0x000036d0
        /*0524*/ 	.word	0x000000ff
        /*0528*/ 	.word	0x00000000
        /*052c*/ 	.short	0x010a
        /*052e*/ 	.byte	0x06
	.zero		1


	//   ....[68]....
        /*0530*/ 	.word	0x00003760
        /*0534*/ 	.word	0x000000ff
        /*0538*/ 	.word	0x00000000
        /*053c*/ 	.short	0x010a
        /*053e*/ 	.byte	0x06
	.zero		1


	//   ....[69]....
        /*0540*/ 	.word	0x000037f0
        /*0544*/ 	.word	0x000000ff
        /*0548*/ 	.word	0x00000000
        /*054c*/ 	.short	0x010a
        /*054e*/ 	.byte	0x07
	.zero		1


	//   ....[70]....
        /*0550*/ 	.word	0x00003c50
        /*0554*/ 	.word	0x00000000
        /*0558*/ 	.word	0x00000090
        /*055c*/ 	.short	0x010a
        /*055e*/ 	.byte	0xff
	.zero		1


	//   ....[71]....
        /*0560*/ 	.word	0x00003d10
        /*0564*/ 	.word	0x00000000
        /*0568*/ 	.word	0x00000000
        /*056c*/ 	.short	0x0101
        /*056e*/ 	.byte	0xff
	.zero		1


	//   ....[72]....
        /*0570*/ 	.word	0x00004030
        /*0574*/ 	.word	0x000000ff
        /*0578*/ 	.word	0x00000088
        /*057c*/ 	.short	0x010a
        /*057e*/ 	.byte	0x07
	.zero		1


	//   ....[73]....
        /*0580*/ 	.word	0x00004220
        /*0584*/ 	.word	0x000000ff
        /*0588*/ 	.word	0x00000070
        /*058c*/ 	.short	0x010a
        /*058e*/ 	.byte	0x07
	.zero		1


	//   ....[74]....
        /*0590*/ 	.word	0x000043f0
        /*0594*/ 	.word	0x000000ff
        /*0598*/ 	.word	0x00000060
        /*059c*/ 	.short	0x010b
        /*059e*/ 	.byte	0x07
	.zero		1


	//   ....[75]....
        /*05a0*/ 	.word	0x00004460
        /*05a4*/ 	.word	0x000000ff
        /*05a8*/ 	.word	0x00000000
        /*05ac*/ 	.short	0x0101
        /*05ae*/ 	.byte	0x08
	.zero		1


	//   ....[76]....
        /*05b0*/ 	.word	0x00004490
        /*05b4*/ 	.word	0x000000ff
        /*05b8*/ 	.word	0x00000078
        /*05bc*/ 	.short	0x010a
        /*05be*/ 	.byte	0x07
	.zero		1


	//   ....[77]....
        /*05c0*/ 	.word	0x000046a0
        /*05c4*/ 	.word	0x000000ff
        /*05c8*/ 	.word	0x00000068
        /*05cc*/ 	.short	0x010b
        /*05ce*/ 	.byte	0x07
	.zero		1


	//   ....[78]....
        /*05d0*/ 	.word	0x000046c0
        /*05d4*/ 	.word	0x000000ff
        /*05d8*/ 	.word	0x00000000
        /*05dc*/ 	.short	0x0101
        /*05de*/ 	.byte	0x0d
	.zero		1


	//   ....[79]....
        /*05e0*/ 	.word	0x000046f0
        /*05e4*/ 	.word	0x000000ff
        /*05e8*/ 	.word	0x00000070
        /*05ec*/ 	.short	0x010a
        /*05ee*/ 	.byte	0x07
	.zero		1


	//   ....[80]....
        /*05f0*/ 	.word	0x00004730
        /*05f4*/ 	.word	0x00000000
        /*05f8*/ 	.word	0x00000078
        /*05fc*/ 	.short	0x010a
        /*05fe*/ 	.byte	0xff
	.zero		1


	//   ....[81]....
        /*0600*/ 	.word	0x00004a70
        /*0604*/ 	.word	0x00000000
        /*0608*/ 	.word	0x00000090
        /*060c*/ 	.short	0x010a
        /*060e*/ 	.byte	0xff
	.zero		1


	//   ....[82]....
        /*0610*/ 	.word	0x00004b80
        /*0614*/ 	.word	0x00000000
        /*0618*/ 	.word	0x00000000
        /*061c*/ 	.short	0x0101
        /*061e*/ 	.byte	0xff
	.zero		1


	//   ....[83]....
        /*0620*/ 	.word	0x000055e0
        /*0624*/ 	.word	0x00000003
        /*0628*/ 	.word	0x00000060
        /*062c*/ 	.short	0x010a
        /*062e*/ 	.byte	0xff
	.zero		1


	//   ....[84]....
        /*0630*/ 	.word	0x00005620
        /*0634*/ 	.word	0x00000074
        /*0638*/ 	.word	0x000000b0
        /*063c*/ 	.short	0x010a
        /*063e*/ 	.byte	0xff
	.zero		1


	//   ....[85]....
        /*0640*/ 	.word	0x00005760
        /*0644*/ 	.word	0x00000003
        /*0648*/ 	.word	0x00000060
        /*064c*/ 	.short	0x010a
        /*064e*/ 	.byte	0xff
	.zero		1


	//   ....[86]....
        /*0650*/ 	.word	0x000058a0
        /*0654*/ 	.word	0x00000000
        /*0658*/ 	.word	0x00000000
        /*065c*/ 	.short	0x0101
        /*065e*/ 	.byte	0xff
	.zero		1


	//   ....[87]....
        /*0660*/ 	.word	0x00005920
        /*0664*/ 	.word	0x00000074
        /*0668*/ 	.word	0x000000b0
        /*066c*/ 	.short	0x010a
        /*066e*/ 	.byte	0xff
	.zero		1


	//   ....[88]....
        /*0670*/ 	.word	0x00006cb0
        /*0674*/ 	.word	0x0000007d
        /*0678*/ 	.word	0x00000060
        /*067c*/ 	.short	0x010a
        /*067e*/ 	.byte	0xff
	.zero		1


	//   ....[89]....
        /*0680*/ 	.word	0x00006d80
        /*0684*/ 	.word	0x0000007d
        /*0688*/ 	.word	0x00000060
        /*068c*/ 	.short	0x010a
        /*068e*/ 	.byte	0xff
	.zero		1


	//   ....[90]....
        /*0690*/ 	.word	0x00006ec0
        /*0694*/ 	.word	0x00000000
        /*0698*/ 	.word	0x00000000
        /*069c*/ 	.short	0x0101
        /*069e*/ 	.byte	0xff
	.zero		1


	//   ....[91]....
        /*06a0*/ 	.word	0x00007300
        /*06a4*/ 	.word	0x000000ff
        /*06a8*/ 	.word	0x00000000
        /*06ac*/ 	.short	0x0101
        /*06ae*/ 	.byte	0x05
	.zero		1


	//   ....[92]....
        /*06b0*/ 	.word	0x00008440
        /*06b4*/ 	.word	0x00000003
        /*06b8*/ 	.word	0x00000100
        /*06bc*/ 	.short	0x010a
        /*06be*/ 	.byte	0xff
	.zero		1


	//   ....[93]....
        /*06c0*/ 	.word	0x000084a0
        /*06c4*/ 	.word	0x00000002
        /*06c8*/ 	.word	0x00000030
        /*06cc*/ 	.short	0x010a
        /*06ce*/ 	.byte	0xff
	.zero		1


	//   ....[94]....
        /*06d0*/ 	.word	0x00008500
        /*06d4*/ 	.word	0x00000002
        /*06d8*/ 	.word	0x00000030
        /*06dc*/ 	.short	0x010a
        /*06de*/ 	.byte	0xff
	.zero		1


	//   ....[95]....
        /*06e0*/ 	.word	0x00008550
        /*06e4*/ 	.word	0x00000002
        /*06e8*/ 	.word	0x00000090
        /*06ec*/ 	.short	0x010a
        /*06ee*/ 	.byte	0xff
	.zero		1


	//   ....[96]....
        /*06f0*/ 	.word	0x000085b0
        /*06f4*/ 	.word	0x00000000
        /*06f8*/ 	.word	0x00000000
        /*06fc*/ 	.short	0x010a
        /*06fe*/ 	.byte	0xff
	.zero		1


	//   ....[97]....
        /*0700*/ 	.word	0x00008610
        /*0704*/ 	.word	0x00000000
        /*0708*/ 	.word	0x00000000
        /*070c*/ 	.short	0x010a
        /*070e*/ 	.byte	0xff
	.zero		1


	//   ....[98]....
        /*0710*/ 	.word	0x00008670
        /*0714*/ 	.word	0x00000000
        /*0718*/ 	.word	0x00000000
        /*071c*/ 	.short	0x010a
        /*071e*/ 	.byte	0xff
	.zero		1


	//   ....[99]....
        /*0720*/ 	.word	0x000086d0
        /*0724*/ 	.word	0x00000000
        /*0728*/ 	.word	0x00000000
        /*072c*/ 	.short	0x010a
        /*072e*/ 	.byte	0xff
	.zero		1


	//   ....[100]....
        /*0730*/ 	.word	0x00008730
        /*0734*/ 	.word	0x00000000
        /*0738*/ 	.word	0x00000000
        /*073c*/ 	.short	0x010a
        /*073e*/ 	.byte	0xff
	.zero		1


	//   ....[101]....
        /*0740*/ 	.word	0x00008780
        /*0744*/ 	.word	0x00000000
        /*0748*/ 	.word	0x000000f0
        /*074c*/ 	.short	0x010a
        /*074e*/ 	.byte	0xff
	.zero		1


	//   ....[102]....
        /*0750*/ 	.word	0x000087e0
        /*0754*/ 	.word	0x00000000
        /*0758*/ 	.word	0x000000a0
        /*075c*/ 	.short	0x010a
        /*075e*/ 	.byte	0xff
	.zero		1


	//   ....[103]....
        /*0760*/ 	.word	0x00008830
        /*0764*/ 	.word	0x00000000
        /*0768*/ 	.word	0x00000090
        /*076c*/ 	.short	0x010a
        /*076e*/ 	.byte	0xff
	.zero		1


	//   ....[104]....
        /*0770*/ 	.word	0x00008890
        /*0774*/ 	.word	0x00000000
        /*0778*/ 	.word	0x000000a0
        /*077c*/ 	.short	0x010a
        /*077e*/ 	.byte	0xff
	.zero		1


	//   ....[105]....
        /*0780*/ 	.word	0x000088e0
        /*0784*/ 	.word	0x00000000
        /*0788*/ 	.word	0x00000090
        /*078c*/ 	.short	0x010a
        /*078e*/ 	.byte	0xff
	.zero		1


	//   ....[106]....
        /*0790*/ 	.word	0x00008940
        /*0794*/ 	.word	0x00000003
        /*0798*/ 	.word	0x000000d0
        /*079c*/ 	.short	0x010a
        /*079e*/ 	.byte	0xff
	.zero		1


	//   ....[107]....
        /*07a0*/ 	.word	0x000089a0
        /*07a4*/ 	.word	0x00000000
        /*07a8*/ 	.word	0x00000000
        /*07ac*/ 	.short	0x010a
        /*07ae*/ 	.byte	0xff
	.zero		1


	//   ....[108]....
        /*07b0*/ 	.word	0x00008a00
        /*07b4*/ 	.word	0x00000000
        /*07b8*/ 	.word	0x00000000
        /*07bc*/ 	.short	0x010a
        /*07be*/ 	.byte	0xff
	.zero		1


	//   ....[109]....
        /*07c0*/ 	.word	0x00008a60
        /*07c4*/ 	.word	0x00000000
        /*07c8*/ 	.word	0x00000000
        /*07cc*/ 	.short	0x010a
        /*07ce*/ 	.byte	0xff
	.zero		1


	//   ....[110]....
        /*07d0*/ 	.word	0x00008ac0
        /*07d4*/ 	.word	0x00000000
        /*07d8*/ 	.word	0x00000000
        /*07dc*/ 	.short	0x010a
        /*07de*/ 	.byte	0xff
	.zero		1


	//   ....[111]....
        /*07e0*/ 	.word	0x00008b20
        /*07e4*/ 	.word	0x00000000
        /*07e8*/ 	.word	0x00000000
        /*07ec*/ 	.short	0x010a
        /*07ee*/ 	.byte	0xff
	.zero		1


	//   ....[112]....
        /*07f0*/ 	.word	0x00008b70
        /*07f4*/ 	.word	0x00000000
        /*07f8*/ 	.word	0x00000090
        /*07fc*/ 	.short	0x010a
        /*07fe*/ 	.byte	0xff
	.zero		1


	//   ....[113]....
        /*0800*/ 	.word	0x00008bd0
        /*0804*/ 	.word	0x00000000
        /*0808*/ 	.word	0x00000088
        /*080c*/ 	.short	0x010a
        /*080e*/ 	.byte	0xff
	.zero		1


	//   ....[114]....
        /*0810*/ 	.word	0x00008c30
        /*0814*/ 	.word	0x00000003
        /*0818*/ 	.word	0x00000070
        /*081c*/ 	.short	0x010a
        /*081e*/ 	.byte	0xff
	.zero		1


	//   ....[115]....
        /*0820*/ 	.word	0x00008c90
        /*0824*/ 	.word	0x00000003
        /*0828*/ 	.word	0x00000078
        /*082c*/ 	.short	0x010a
        /*082e*/ 	.byte	0xff
	.zero		1


	//   ....[116]....
        /*0830*/ 	.word	0x00008cf0
        /*0834*/ 	.word	0x00000000
        /*0838*/ 	.word	0x00000070
        /*083c*/ 	.short	0x010a
        /*083e*/ 	.byte	0xff
	.zero		1


	//   ....[117]....
        /*0840*/ 	.word	0x00008d40
        /*0844*/ 	.word	0x00000000
        /*0848*/ 	.word	0x00000090
        /*084c*/ 	.short	0x010a
        /*084e*/ 	.byte	0xff
	.zero		1


	//   ....[118]....
        /*0850*/ 	.word	0x00008d90
        /*0854*/ 	.word	0x00000003
        /*0858*/ 	.word	0x00000060
        /*085c*/ 	.short	0x010a
        /*085e*/ 	.byte	0xff
	.zero		1


	//   ....[119]....
        /*0860*/ 	.word	0x00008de0
        /*0864*/ 	.word	0x00000074
        /*0868*/ 	.word	0x000000b0
        /*086c*/ 	.short	0x010a
        /*086e*/ 	.byte	0xff
	.zero		1


	//   ....[120]....
        /*0870*/ 	.word	0x00008e30
        /*0874*/ 	.word	0x0000007d
        /*0878*/ 	.word	0x00000060
        /*087c*/ 	.short	0x010a
        /*087e*/ 	.byte	0xff
	.zero		1


	//----- nvinfo : EIATTR_NUM_MBARRIERS
	.align		4
.L_47:
        /*0880*/ 	.byte	0x03, 0x38
        /*0882*/ 	.short	0x0022


	//----- nvinfo : EIATTR_EXIT_INSTR_OFFSETS
	.align		4
        /*0884*/ 	.byte	0x04, 0x1c
        /*0886*/ 	.short	(.L_49 - .L_48)


	//   ....[0]....
.L_48:
        /*0888*/ 	.word	0x00002610


	//   ....[1]....
        /*088c*/ 	.word	0x00002b00


	//   ....[2]....
        /*0890*/ 	.word	0x00002b60


	//   ....[3]....
        /*0894*/ 	.word	0x00003a50


	//   ....[4]....
        /*0898*/ 	.word	0x00004760


	//   ....[5]....
        /*089c*/ 	.word	0x000047a0


	//   ....[6]....
        /*08a0*/ 	.word	0x00008430


	//----- nvinfo : EIATTR_MAX_THREADS
	.align		4
.L_49:
        /*08a4*/ 	.byte	0x04, 0x05
        /*08a6*/ 	.short	(.L_51 - .L_50)
.L_50:
        /*08a8*/ 	.word	0x00000100
        /*08ac*/ 	.word	0x00000001
        /*08b0*/ 	.word	0x00000001


	//----- nvinfo : EIATTR_CRS_STACK_SIZE
	.align		4
.L_51:
        /*08b4*/ 	.byte	0x04, 0x1e
        /*08b6*/ 	.short	(.L_53 - .L_52)
.L_52:
        /*08b8*/ 	.word	0x00000000


	//----- nvinfo : EIATTR_CBANK_PARAM_SIZE
	.align		4
.L_53:
        /*08bc*/ 	.byte	0x03, 0x19
        /*08be*/ 	.short	0x0800


	//----- nvinfo : EIATTR_PARAM_CBANK
	.align		4
        /*08c0*/ 	.byte	0x04, 0x0a
        /*08c2*/ 	.short	(.L_55 - .L_54)
	.align		4
.L_54:
        /*08c4*/ 	.word	index@(.nv.constant0._ZN7cutlass13device_kernelINS_4gemm6kernel13GemmUniversalIN4cute5tupleIJiiiiEEENS1_10collective13CollectiveMmaINS1_35MainloopSm100TmaUmmaWarpSpecializedILi6ELi2ELi4ENS5_IJNS4_1CILi1EEESB_SB_EEEEENS5_IJNSA_ILi128EEESE_SE_EEEaNS5_IJSB_llEEEaNS5_IJlSB_lEEENS4_8TiledMMAINS4_8MMA_AtomIJNS4_15SM100_MMA_S8_SSIaaiLi128ELi128ELNS4_4UMMA5MajorE1ELSM_0ELNSL_8SaturateE0EEEEEENS4_6LayoutISC_NS5_IJNSA_ILi0EEESR_SR_EEEEENS5_IJNS4_10UnderscoreESU_SU_EEEEENS4_13SM90_TMA_LOADENS4_14ComposedLayoutINS4_7SwizzleILi3ELi4ELi3EEENS4_18smem_ptr_flag_bitsILi8EEENSQ_INS5_IJSE_NSA_ILi8EEEEEENS5_IJSB_SE_EEEEEEEvNS4_8identityESX_NSY_IS10_S12_NSQ_INS5_IJS13_SE_EEENS5_IJSE_SB_EEEEEEEvS18_EENS_8epilogue10collective18CollectiveEpilogueINS1E_23Sm100TmaWarpSpecializedILi2ELi2ELi64ELb0ELb0EEEJSF_NS5_IJNSQ_ISE_SB_EENSQ_INSA_ILi64EEESB_EEEEEaSH_aSH_NS1E_6fusion15FusionCallbacksIS1I_NS1N_17LinearCombinationIaiaiLNS_15FloatRoundStyleE2EEESF_S1M_JEEENS4_5SM1004TMEM4LOAD26SM100_TMEM_LOAD_32dp32b64xESX_NSY_INSZ_ILi2ELi4ELi3EEES12_NSQ_INS5_IJS13_S1K_EEENS5_IJS1K_SB_EEEEEEENS4_39AutoVectorizingCopyWithAssumedAlignmentILi128EEENS4_14SM90_TMA_STOREES21_S23_S23_EEEvvEEEEvNT_6ParamsE)
        /*08c8*/ 	.short	0x0380
        /*08ca*/ 	.short	0x0800


	//----- nvinfo : EIATTR_SW_WAR
	.align		4
.L_55:
        /*08cc*/ 	.byte	0x04, 0x36
        /*08ce*/ 	.short	(.L_57 - .L_56)
.L_56:
        /*08d0*/ 	.word	0x00000008
.L_57:


//--------------------- .nv.callgraph             --------------------------
	.section	.nv.callgraph,"",@"SHT_CUDA_CALLGRAPH"
	.align	4
	.sectionentsize	8
	.align		4
        /*0000*/ 	.word	0x00000000
	.align		4
        /*0004*/ 	.word	0xffffffff
	.align		4
        /*0008*/ 	.word	index@(_ZN7cutlass13device_kernelINS_4gemm6kernel13GemmUniversalIN4cute5tupleIJiiiiEEENS1_10collective13CollectiveMmaINS1_35MainloopSm100TmaUmmaWarpSpecializedILi6ELi2ELi4ENS5_IJNS4_1CILi1EEESB_SB_EEEEENS5_IJNSA_ILi128EEESE_SE_EEEaNS5_IJSB_llEEEaNS5_IJlSB_lEEENS4_8TiledMMAINS4_8MMA_AtomIJNS4_15SM100_MMA_S8_SSIaaiLi128ELi128ELNS4_4UMMA5MajorE1ELSM_0ELNSL_8SaturateE0EEEEEENS4_6LayoutISC_NS5_IJNSA_ILi0EEESR_SR_EEEEENS5_IJNS4_10UnderscoreESU_SU_EEEEENS4_13SM90_TMA_LOADENS4_14ComposedLayoutINS4_7SwizzleILi3ELi4ELi3EEENS4_18smem_ptr_flag_bitsILi8EEENSQ_INS5_IJSE_NSA_ILi8EEEEEENS5_IJSB_SE_EEEEEEEvNS4_8identityESX_NSY_IS10_S12_NSQ_INS5_IJS13_SE_EEENS5_IJSE_SB_EEEEEEEvS18_EENS_8epilogue10collective18CollectiveEpilogueINS1E_23Sm100TmaWarpSpecializedILi2ELi2ELi64ELb0ELb0EEEJSF_NS5_IJNSQ_ISE_SB_EENSQ_INSA_ILi64EEESB_EEEEEaSH_aSH_NS1E_6fusion15FusionCallbacksIS1I_NS1N_17LinearCombinationIaiaiLNS_15FloatRoundStyleE2EEESF_S1M_JEEENS4_5SM1004TMEM4LOAD26SM100_TMEM_LOAD_32dp32b64xESX_NSY_INSZ_ILi2ELi4ELi3EEES12_NSQ_INS5_IJS13_S1K_EEENS5_IJS1K_SB_EEEEEEENS4_39AutoVectorizingCopyWithAssumedAlignmentILi128EEENS4_14SM90_TMA_STOREES21_S23_S23_EEEvvEEEEvNT_6ParamsE)
	.align		4
        /*000c*/ 	.word	index@(__assertfail)
	.align		4
        /*0010*/ 	.word	0x00000000
	.align		4
        /*0014*/ 	.word	0xfffffffe
	.align		4
        /*0018*/ 	.word	0x00000000
	.align		4
        /*001c*/ 	.word	0xfffffffd
	.align		4
        /*0020*/ 	.word	0x00000000
	.align		4
        /*0024*/ 	.word	0xfffffffc


//--------------------- .nv.constant4             --------------------------
	.section	.nv.constant4,"a",@progbits
	.align	8
	.align		8
.nv.constant4:
        /*0000*/ 	.dword	__assertfail
	.align		8
        /*0008*/ 	.dword	__unnamed_1
	.align		8
        /*0010*/ 	.dword	__unnamed_2
	.align		8
        /*0018*/ 	.dword	_ZN40_INTERNAL_849126ea_4_k_cu_d4fd95b8_349484cuda3std3__45__cpo5beginE
	.align		8
        /*0020*/ 	.dword	_ZN40_INTERNAL_849126ea_4_k_cu_d4fd95b8_349484cuda3std3__45__cpo3endE
	.align		8
        /*0028*/ 	.dword	_ZN40_INTERNAL_849126ea_4_k_cu_d4fd95b8_349484cuda3std3__45__cpo6cbeginE
	.align		8
        /*0030*/ 	.dword	_ZN40_INTERNAL_849126ea_4_k_cu_d4fd95b8_349484cuda3std3__45__cpo4cendE
	.align		8
        /*0038*/ 	.dword	_ZN40_INTERNAL_849126ea_4_k_cu_d4fd95b8_349484cuda3std3__442_GLOBAL__N__849126ea_4_k_cu_d4fd95b8_349486ignoreE
	.align		8
        /*0040*/ 	.dword	_ZN40_INTERNAL_849126ea_4_k_cu_d4fd95b8_349484cuda3std3__419piecewise_constructE
	.align		8
        /*0048*/ 	.dword	_ZN40_INTERNAL_849126ea_4_k_cu_d4fd95b8_349484cuda3std3__48in_placeE
	.align		8
        /*0050*/ 	.dword	_ZN40_INTERNAL_849126ea_4_k_cu_d4fd95b8_349484cuda3std6ranges3__45__cpo4swapE
	.align		8
        /*0058*/ 	.dword	_ZN40_INTERNAL_849126ea_4_k_cu_d4fd95b8_349484cuda3std6ranges3__45__cpo9iter_moveE
	.align		8
        /*0060*/ 	.dword	_ZN40_INTERNAL_849126ea_4_k_cu_d4fd95b8_349484cute7productE
	.align		8
        /*0068*/ 	.dword	_ZN40_INTERNAL_849126ea_4_k_cu_d4fd95b8_349484cute1_E
	.align		8
        /*0070*/ 	.dword	$str$25
	.align		8
        /*0078*/ 	.dword	$str$26
	.align		8
        /*0080*/ 	.dword	$str$27
	.align		8
        /*0088*/ 	.dword	$str$28


//--------------------- .text._ZN7cutlass13device_kernelINS_4gemm6kernel13GemmUniversalIN4cute5tupleIJiiiiEEENS1_10collective13CollectiveMmaINS1_35MainloopSm100TmaUmmaWarpSpecializedILi6ELi2ELi4ENS5_IJNS4_1CILi1EEESB_SB_EEEEENS5_IJNSA_ILi128EEESE_SE_EEEaNS5_IJSB_llEEEaNS5_IJlSB_lEEENS4_8TiledMMAINS4_8MMA_AtomIJNS4_15SM100_MMA_S8_SSIaaiLi128ELi128ELNS4_4UMMA5MajorE1ELSM_0ELNSL_8SaturateE0EEEEEENS4_6LayoutISC_NS5_IJNSA_ILi0EEESR_SR_EEEEENS5_IJNS4_10UnderscoreESU_SU_EEEEENS4_13SM90_TMA_LOADENS4_14ComposedLayoutINS4_7SwizzleILi3ELi4ELi3EEENS4_18smem_ptr_flag_bitsILi8EEENSQ_INS5_IJSE_NSA_ILi8EEEEEENS5_IJSB_SE_EEEEEEEvNS4_8identityESX_NSY_IS10_S12_NSQ_INS5_IJS13_SE_EEENS5_IJSE_SB_EEEEEEEvS18_EENS_8epilogue10collective18CollectiveEpilogueINS1E_23Sm100TmaWarpSpecializedILi2ELi2ELi64ELb0ELb0EEEJSF_NS5_IJNSQ_ISE_SB_EENSQ_INSA_ILi64EEESB_EEEEEaSH_aSH_NS1E_6fusion15FusionCallbacksIS1I_NS1N_17LinearCombinationIaiaiLNS_15FloatRoundStyleE2EEESF_S1M_JEEENS4_5SM1004TMEM4LOAD26SM100_TMEM_LOAD_32dp32b64xESX_NSY_INSZ_ILi2ELi4ELi3EEES12_NSQ_INS5_IJS13_S1K_EEENS5_IJS1K_SB_EEEEEEENS4_39AutoVectorizingCopyWithAssumedAlignmentILi128EEENS4_14SM90_TMA_STOREES21_S23_S23_EEEvvEEEEvNT_6ParamsE --------------------------
	.section	.text._ZN7cutlass13device_kernelINS_4gemm6kernel13GemmUniversalIN4cute5tupleIJiiiiEEENS1_10collective13CollectiveMmaINS1_35MainloopSm100TmaUmmaWarpSpecializedILi6ELi2ELi4ENS5_IJNS4_1CILi1EEESB_SB_EEEEENS5_IJNSA_ILi128EEESE_SE_EEEaNS5_IJSB_llEEEaNS5_IJlSB_lEEENS4_8TiledMMAINS4_8MMA_AtomIJNS4_15SM100_MMA_S8_SSIaaiLi128ELi128ELNS4_4UMMA5MajorE1ELSM_0ELNSL_8SaturateE0EEEEEENS4_6LayoutISC_NS5_IJNSA_ILi0EEESR_SR_EEEEENS5_IJNS4_10UnderscoreESU_SU_EEEEENS4_13SM90_TMA_LOADENS4_14ComposedLayoutINS4_7SwizzleILi3ELi4ELi3EEENS4_18smem_ptr_flag_bitsILi8EEENSQ_INS5_IJSE_NSA_ILi8EEEEEENS5_IJSB_SE_EEEEEEEvNS4_8identityESX_NSY_IS10_S12_NSQ_INS5_IJS13_SE_EEENS5_IJSE_SB_EEEEEEEvS18_EENS_8epilogue10collective18CollectiveEpilogueINS1E_23Sm100TmaWarpSpecializedILi2ELi2ELi64ELb0ELb0EEEJSF_NS5_IJNSQ_ISE_SB_EENSQ_INSA_ILi64EEESB_EEEEEaSH_aSH_NS1E_6fusion15FusionCallbacksIS1I_NS1N_17LinearCombinationIaiaiLNS_15FloatRoundStyleE2EEESF_S1M_JEEENS4_5SM1004TMEM4LOAD26SM100_TMEM_LOAD_32dp32b64xESX_NSY_INSZ_ILi2ELi4ELi3EEES12_NSQ_INS5_IJS13_S1K_EEENS5_IJS1K_SB_EEEEEEENS4_39AutoVectorizingCopyWithAssumedAlignmentILi128EEENS4_14SM90_TMA_STOREES21_S23_S23_EEEvvEEEEvNT_6ParamsE,"ax",@progbits
	.align	128
.text._ZN7cutlass13device_kernelINS_4gemm6kernel13GemmUniversalIN4cute5tupleIJiiiiEEENS1_10collective13CollectiveMmaINS1_35MainloopSm100TmaUmmaWarpSpecializedILi6ELi2ELi4ENS5_IJNS4_1CILi1EEESB_SB_EEEEENS5_IJNSA_ILi128EEESE_SE_EEEaNS5_IJSB_llEEEaNS5_IJlSB_lEEENS4_8TiledMMAINS4_8MMA_AtomIJNS4_15SM100_MMA_S8_SSIaaiLi128ELi128ELNS4_4UMMA5MajorE1ELSM_0ELNSL_8SaturateE0EEEEEENS4_6LayoutISC_NS5_IJNSA_ILi0EEESR_SR_EEEEENS5_IJNS4_10UnderscoreESU_SU_EEEEENS4_13SM90_TMA_LOADENS4_14ComposedLayoutINS4_7SwizzleILi3ELi4ELi3EEENS4_18smem_ptr_flag_bitsILi8EEENSQ_INS5_IJSE_NSA_ILi8EEEEEENS5_IJSB_SE_EEEEEEEvNS4_8identityESX_NSY_IS10_S12_NSQ_INS5_IJS13_SE_EEENS5_IJSE_SB_EEEEEEEvS18_EENS_8epilogue10collective18CollectiveEpilogueINS1E_23Sm100TmaWarpSpecializedILi2ELi2ELi64ELb0ELb0EEEJSF_NS5_IJNSQ_ISE_SB_EENSQ_INSA_ILi64EEESB_EEEEEaSH_aSH_NS1E_6fusion15FusionCallbacksIS1I_NS1N_17LinearCombinationIaiaiLNS_15FloatRoundStyleE2EEESF_S1M_JEEENS4_5SM1004TMEM4LOAD26SM100_TMEM_LOAD_32dp32b64xESX_NSY_INSZ_ILi2ELi4ELi3EEES12_NSQ_INS5_IJS13_S1K_EEENS5_IJS1K_SB_EEEEEEENS4_39AutoVectorizingCopyWithAssumedAlignmentILi128EEENS4_14SM90_TMA_STOREES21_S23_S23_EEEvvEEEEvNT_6ParamsE:
        .type           _ZN7cutlass13device_kernelINS_4gemm6kernel13GemmUniversalIN4cute5tupleIJiiiiEEENS1_10collective13CollectiveMmaINS1_35MainloopSm100TmaUmmaWarpSpecializedILi6ELi2ELi4ENS5_IJNS4_1CILi1EEESB_SB_EEEEENS5_IJNSA_ILi128EEESE_SE_EEEaNS5_IJSB_llEEEaNS5_IJlSB_lEEENS4_8TiledMMAINS4_8MMA_AtomIJNS4_15SM100_MMA_S8_SSIaaiLi128ELi128ELNS4_4UMMA5MajorE1ELSM_0ELNSL_8SaturateE0EEEEEENS4_6LayoutISC_NS5_IJNSA_ILi0EEESR_SR_EEEEENS5_IJNS4_10UnderscoreESU_SU_EEEEENS4_13SM90_TMA_LOADENS4_14ComposedLayoutINS4_7SwizzleILi3ELi4ELi3EEENS4_18smem_ptr_flag_bitsILi8EEENSQ_INS5_IJSE_NSA_ILi8EEEEEENS5_IJSB_SE_EEEEEEEvNS4_8identityESX_NSY_IS10_S12_NSQ_INS5_IJS13_SE_EEENS5_IJSE_SB_EEEEEEEvS18_EENS_8epilogue10collective18CollectiveEpilogueINS1E_23Sm100TmaWarpSpecializedILi2ELi2ELi64ELb0ELb0EEEJSF_NS5_IJNSQ_ISE_SB_EENSQ_INSA_ILi64EEESB_EEEEEaSH_aSH_NS1E_6fusion15FusionCallbacksIS1I_NS1N_17LinearCombinationIaiaiLNS_15FloatRoundStyleE2EEESF_S1M_JEEENS4_5SM1004TMEM4LOAD26SM100_TMEM_LOAD_32dp32b64xESX_NSY_INSZ_ILi2ELi4ELi3EEES12_NSQ_INS5_IJS13_S1K_EEENS5_IJS1K_SB_EEEEEEENS4_39AutoVectorizingCopyWithAssumedAlignmentILi128EEENS4_14SM90_TMA_STOREES21_S23_S23_EEEvvEEEEvNT_6ParamsE,@function
        .size           _ZN7cutlass13device_kernelINS_4gemm6kernel13GemmUniversalIN4cute5tupleIJiiiiEEENS1_10collective13CollectiveMmaINS1_35MainloopSm100TmaUmmaWarpSpecializedILi6ELi2ELi4ENS5_IJNS4_1CILi1EEESB_SB_EEEEENS5_IJNSA_ILi128EEESE_SE_EEEaNS5_IJSB_llEEEaNS5_IJlSB_lEEENS4_8TiledMMAINS4_8MMA_AtomIJNS4_15SM100_MMA_S8_SSIaaiLi128ELi128ELNS4_4UMMA5MajorE1ELSM_0ELNSL_8SaturateE0EEEEEENS4_6LayoutISC_NS5_IJNSA_ILi0EEESR_SR_EEEEENS5_IJNS4_10UnderscoreESU_SU_EEEEENS4_13SM90_TMA_LOADENS4_14ComposedLayoutINS4_7SwizzleILi3ELi4ELi3EEENS4_18smem_ptr_flag_bitsILi8EEENSQ_INS5_IJSE_NSA_ILi8EEEEEENS5_IJSB_SE_EEEEEEEvNS4_8identityESX_NSY_IS10_S12_NSQ_INS5_IJS13_SE_EEENS5_IJSE_SB_EEEEEEEvS18_EENS_8epilogue10collective18CollectiveEpilogueINS1E_23Sm100TmaWarpSpecializedILi2ELi2ELi64ELb0ELb0EEEJSF_NS5_IJNSQ_ISE_SB_EENSQ_INSA_ILi64EEESB_EEEEEaSH_aSH_NS1E_6fusion15FusionCallbacksIS1I_NS1N_17LinearCombinationIaiaiLNS_15FloatRoundStyleE2EEESF_S1M_JEEENS4_5SM1004TMEM4LOAD26SM100_TMEM_LOAD_32dp32b64xESX_NSY_INSZ_ILi2ELi4ELi3EEES12_NSQ_INS5_IJS13_S1K_EEENS5_IJS1K_SB_EEEEEEENS4_39AutoVectorizingCopyWithAssumedAlignmentILi128EEENS4_14SM90_TMA_STOREES21_S23_S23_EEEvvEEEEvNT_6ParamsE,(.L_x_148 - _ZN7cutlass13device_kernelINS_4gemm6kernel13GemmUniversalIN4cute5tupleIJiiiiEEENS1_10collective13CollectiveMmaINS1_35MainloopSm100TmaUmmaWarpSpecializedILi6ELi2ELi4ENS5_IJNS4_1CILi1EEESB_SB_EEEEENS5_IJNSA_ILi128EEESE_SE_EEEaNS5_IJSB_llEEEaNS5_IJlSB_lEEENS4_8TiledMMAINS4_8MMA_AtomIJNS4_15SM100_MMA_S8_SSIaaiLi128ELi128ELNS4_4UMMA5MajorE1ELSM_0ELNSL_8SaturateE0EEEEEENS4_6LayoutISC_NS5_IJNSA_ILi0EEESR_SR_EEEEENS5_IJNS4_10UnderscoreESU_SU_EEEEENS4_13SM90_TMA_LOADENS4_14ComposedLayoutINS4_7SwizzleILi3ELi4ELi3EEENS4_18smem_ptr_flag_bitsILi8EEENSQ_INS5_IJSE_NSA_ILi8EEEEEENS5_IJSB_SE_EEEEEEEvNS4_8identityESX_NSY_IS10_S12_NSQ_INS5_IJS13_SE_EEENS5_IJSE_SB_EEEEEEEvS18_EENS_8epilogue10collective18CollectiveEpilogueINS1E_23Sm100TmaWarpSpecializedILi2ELi2ELi64ELb0ELb0EEEJSF_NS5_IJNSQ_ISE_SB_EENSQ_INSA_ILi64EEESB_EEEEEaSH_aSH_NS1E_6fusion15FusionCallbacksIS1I_NS1N_17LinearCombinationIaiaiLNS_15FloatRoundStyleE2EEESF_S1M_JEEENS4_5SM1004TMEM4LOAD26SM100_TMEM_LOAD_32dp32b64xESX_NSY_INSZ_ILi2ELi4ELi3EEES12_NSQ_INS5_IJS13_S1K_EEENS5_IJS1K_SB_EEEEEEENS4_39AutoVectorizingCopyWithAssumedAlignmentILi128EEENS4_14SM90_TMA_STOREES21_S23_S23_EEEvvEEEEvNT_6ParamsE)
        .other          _ZN7cutlass13device_kernelINS_4gemm6kernel13GemmUniversalIN4cute5tupleIJiiiiEEENS1_10collective13CollectiveMmaINS1_35MainloopSm100TmaUmmaWarpSpecializedILi6ELi2ELi4ENS5_IJNS4_1CILi1EEESB_SB_EEEEENS5_IJNSA_ILi128EEESE_SE_EEEaNS5_IJSB_llEEEaNS5_IJlSB_lEEENS4_8TiledMMAINS4_8MMA_AtomIJNS4_15SM100_MMA_S8_SSIaaiLi128ELi128ELNS4_4UMMA5MajorE1ELSM_0ELNSL_8SaturateE0EEEEEENS4_6LayoutISC_NS5_IJNSA_ILi0EEESR_SR_EEEEENS5_IJNS4_10UnderscoreESU_SU_EEEEENS4_13SM90_TMA_LOADENS4_14ComposedLayoutINS4_7SwizzleILi3ELi4ELi3EEENS4_18smem_ptr_flag_bitsILi8EEENSQ_INS5_IJSE_NSA_ILi8EEEEEENS5_IJSB_SE_EEEEEEEvNS4_8identityESX_NSY_IS10_S12_NSQ_INS5_IJS13_SE_EEENS5_IJSE_SB_EEEEEEEvS18_EENS_8epilogue10collective18CollectiveEpilogueINS1E_23Sm100TmaWarpSpecializedILi2ELi2ELi64ELb0ELb0EEEJSF_NS5_IJNSQ_ISE_SB_EENSQ_INSA_ILi64EEESB_EEEEEaSH_aSH_NS1E_6fusion15FusionCallbacksIS1I_NS1N_17LinearCombinationIaiaiLNS_15FloatRoundStyleE2EEESF_S1M_JEEENS4_5SM1004TMEM4LOAD26SM100_TMEM_LOAD_32dp32b64xESX_NSY_INSZ_ILi2ELi4ELi3EEES12_NSQ_INS5_IJS13_S1K_EEENS5_IJS1K_SB_EEEEEEENS4_39AutoVectorizingCopyWithAssumedAlignmentILi128EEENS4_14SM90_TMA_STOREES21_S23_S23_EEEvvEEEEvNT_6ParamsE,@"STO_CUDA_ENTRY STV_DEFAULT"
_ZN7cutlass13device_kernelINS_4gemm6kernel13GemmUniversalIN4cute5tupleIJiiiiEEENS1_10collective13CollectiveMmaINS1_35MainloopSm100TmaUmmaWarpSpecializedILi6ELi2ELi4ENS5_IJNS4_1CILi1EEESB_SB_EEEEENS5_IJNSA_ILi128EEESE_SE_EEEaNS5_IJSB_llEEEaNS5_IJlSB_lEEENS4_8TiledMMAINS4_8MMA_AtomIJNS4_15SM100_MMA_S8_SSIaaiLi128ELi128ELNS4_4UMMA5MajorE1ELSM_0ELNSL_8SaturateE0EEEEEENS4_6LayoutISC_NS5_IJNSA_ILi0EEESR_SR_EEEEENS5_IJNS4_10UnderscoreESU_SU_EEEEENS4_13SM90_TMA_LOADENS4_14ComposedLayoutINS4_7SwizzleILi3ELi4ELi3EEENS4_18smem_ptr_flag_bitsILi8EEENSQ_INS5_IJSE_NSA_ILi8EEEEEENS5_IJSB_SE_EEEEEEEvNS4_8identityESX_NSY_IS10_S12_NSQ_INS5_IJS13_SE_EEENS5_IJSE_SB_EEEEEEEvS18_EENS_8epilogue10collective18CollectiveEpilogueINS1E_23Sm100TmaWarpSpecializedILi2ELi2ELi64ELb0ELb0EEEJSF_NS5_IJNSQ_ISE_SB_EENSQ_INSA_ILi64EEESB_EEEEEaSH_aSH_NS1E_6fusion15FusionCallbacksIS1I_NS1N_17LinearCombinationIaiaiLNS_15FloatRoundStyleE2EEESF_S1M_JEEENS4_5SM1004TMEM4LOAD26SM100_TMEM_LOAD_32dp32b64xESX_NSY_INSZ_ILi2ELi4ELi3EEES12_NSQ_INS5_IJS13_S1K_EEENS5_IJS1K_SB_EEEEEEENS4_39AutoVectorizingCopyWithAssumedAlignmentILi128EEENS4_14SM90_TMA_STOREES21_S23_S23_EEEvvEEEEvNT_6ParamsE:
[----:B------:R-:W1:Y:S01]  /*0000*/  LDC R1, c[0x0][0x37c] ;  /* 0x0000df00ff017b82 */ /* 0x000e620000000800 */
[----:B------:R-:W2:Y:S01]  /*0010*/  S2R R167, SR_TID.X ;  /* 0x0000000000a77919 */ /* 0x000ea20000002100 */
[----:B------:R-:W3:Y:S01]  /*0020*/  LDCU.64 UR4, c[0x0][0x890] ;  /* 0x00011200ff0477ac */ /* 0x000ee20008000a00 */
[----:B------:R-:W-:Y:S02]  /*0030*/  PRMT R151, RZ, 0x7610, R151 ;  /* 0x00007610ff977816 */ /* 0x000fe40000000097 */
[----:B------:R-:W-:Y:S01]  /*0040*/  ELECT P5, URZ, PT ;  /* 0x0000000000ff782f */ /* 0x000fe200038a0000 */
[----:B------:R-:W4:Y:S01]  /*0050*/  LDCU.64 UR46, c[0x0][0x358] ;  /* 0x00006b00ff2e77ac */ /* 0x000f220008000a00 */
[----:B---3--:R-:W-:-:S04]  /*0060*/  UISETP.NE.U32.AND UP0, UPT, UR4, URZ, UPT ;  /* 0x000000ff0400728c */ /* 0x008fc8000bf05070 */
[----:B------:R-:W-:Y:S01]  /*0070*/  UISETP.NE.AND.EX UP0, UPT, UR5, URZ, UPT, UP0 ;  /* 0x000000ff0500728c */ /* 0x000fe2000bf05300 */
[----:B--2---:R-:W-:-:S05]  /*0080*/  SHF.R.U32.HI R154, RZ, 0x5, R167 ;  /* 0x00000005ff9a7819 */ /* 0x004fca00000116a7 */
[----:B------:R-:W2:Y:S02]  /*0090*/  SHFL.IDX PT, R0, R154, RZ, 0x1f ;  /* 0x00001fff9a007589 */ /* 0x000ea400000e0000 */
[----:B--2---:R-:W-:Y:S01]  /*00a0*/  R2UR UR8, R0 ;  /* 0x00000000000872ca */ /* 0x004fe200000e0000 */
[----:B-1--4-:R-:W-:-:S14]  /*00b0*/  BRA.U UP0, `(.L_x_0) ;  /* 0x00000001002c7547 */ /* 0x012fdc000b800000 */
[----:B------:R-:W1:Y:S02]  /*00c0*/  LDCU.64 UR6, c[0x0][0x888] ;  /* 0x00011100ff0677ac */ /* 0x000e640008000a00 */
[----:B-1----:R-:W-:-:S04]  /*00d0*/  UISETP.NE.U32.AND UP0, UPT, UR6, URZ, UPT ;  /* 0x000000ff0600728c */ /* 0x002fc8000bf05070 */
[----:B------:R-:W-:-:S09]  /*00e0*/  UISETP.NE.AND.EX UP0, UPT, UR7, URZ, UPT, UP0 ;  /* 0x000000ff0700728c */ /* 0x000fd2000bf05300 */
[----:B------:R-:W-:Y:S05]  /*00f0*/  BRA.U !UP0, `(.L_x_1) ;  /* 0x0000000108107547 */ /* 0x000fea000b800000 */
[----:B------:R-:W1:Y:S02]  /*0100*/  LDC.64 R82, c[0x0][0x888] ;  /* 0x00022200ff527b82 */ /* 0x000e640000000a00 */
[----:B-1----:R1:W5:Y:S01]  /*0110*/  LDG.E R82, desc[UR46][R82.64] ;  /* 0x0000002e52527981 */ /* 0x002362000c1e1900 */
[----:B------:R-:W-:Y:S01]  /*0120*/  HFMA2 R151, -RZ, RZ, 0, 5.9604644775390625e-08 ;  /* 0x00000001ff977431 */ /* 0x000fe200000001ff */
[----:B------:R-:W-:Y:S05]  /*0130*/  BRA `(.L_x_0) ;  /* 0x00000000000c7947 */ /* 0x000fea0003800000 */
.L_x_1:
[----:B------:R-:W1:Y:S01]  /*0140*/  LDCU UR6, c[0x0][0x880] ;  /* 0x00011000ff0677ac */ /* 0x000e620008000800 */
[----:B------:R-:W-:Y:S01]  /*0150*/  HFMA2 R151, -RZ, RZ, 0, 5.9604644775390625e-08 ;  /* 0x00000001ff977431 */ /* 0x000fe200000001ff */
[----:B-1----:R-:W-:-:S07]  /*0160*/  MOV R82, UR6 ;  /* 0x0000000600527c02 */ /* 0x002fce0008000f00 */
.L_x_0:
[----:B------:R-:W2:Y:S02]  /*0170*/  LDCU.64 UR6, c[0x0][0x8b0] ;  /* 0x00011600ff0677ac */ /* 0x000ea40008000a00 */
[----:B--2---:R-:W-:-:S04]  /*0180*/  UISETP.NE.U32.AND UP0, UPT, UR6, URZ, UPT ;  /* 0x000000ff0600728c */ /* 0x004fc8000bf05070 */
[----:B------:R-:W-:-:S09]  /*0190*/  UISETP.NE.AND.EX UP0, UPT, UR7, URZ, UPT, UP0 ;  /* 0x000000ff0700728c */ /* 0x000fd2000bf05300 */
[----:B------:R-:W-:Y:S05]  /*01a0*/  BRA.U UP0, `(.L_x_2) ;  /* 0x0000000100247547 */ /* 0x000fea000b800000 */
[----:B------:R-:W2:Y:S02]  /*01b0*/  LDCU.64 UR6, c[0x0][0x8a8] ;  /* 0x00011500ff0677ac */ /* 0x000ea40008000a00 */
[----:B--2---:R-:W-:-:S04]  /*01c0*/  UISETP.NE.U32.AND UP0, UPT, UR6, URZ, UPT ;  /* 0x000000ff0600728c */ /* 0x004fc8000bf05070 */
[----:B------:R-:W-:-:S09]  /*01d0*/  UISETP.NE.AND.EX UP0, UPT, UR7, URZ, UPT, UP0 ;  /* 0x000000ff0700728c */ /* 0x000fd2000bf05300 */
[----:B------:R-:W-:Y:S05]  /*01e0*/  BRA.U !UP0, `(.L_x_3) ;  /* 0x00000001080c7547 */ /* 0x000fea000b800000 */
[----:B------:R-:W2:Y:S02]  /*01f0*/  LDC.64 R78, c[0x0][0x8a8] ;  /* 0x00022a00ff4e7b82 */ /* 0x000ea40000000a00 */
[----:B--2---:R2:W5:Y:S01]  /*0200*/  LDG.E R78, desc[UR46][R78.64] ;  /* 0x0000002e4e4e7981 */ /* 0x004562000c1e1900 */
[----:B------:R-:W-:Y:S05]  /*0210*/  BRA `(.L_x_2) ;  /* 0x0000000000087947 */ /* 0x000fea0003800000 */
.L_x_3:
[----:B------:R-:W2:Y:S02]  /*0220*/  LDCU UR6, c[0x0][0x8a0] ;  /* 0x00011400ff0677ac */ /* 0x000ea40008000800 */
[----:B--2---:R-:W-:Y:S02]  /*0230*/  MOV R78, UR6 ;  /* 0x00000006004e7c02 */ /* 0x004fe40008000f00 */
.L_x_2:
[----:B------:R-:W-:Y:S01]  /*0240*/  IMAD.U32 R0, RZ, RZ, UR8 ;  /* 0x00000008ff007e24 */ /* 0x000fe2000f8e00ff */
[----:B------:R-:W-:Y:S04]  /*0250*/  BSSY.RECONVERGENT B0, `(.L_x_4) ;  /* 0x000000c000007945 */ /* 0x000fe80003800200 */
[C---:B------:R-:W-:Y:S02]  /*0260*/  ISETP.NE.OR P1, PT, R0.reuse, 0x1, !P5 ;  /* 0x000000010000780c */ /* 0x040fe40006f25670 */
[----:B------:R-:W-:-:S11]  /*0270*/  ISETP.NE.OR P0, PT, R0, 0x3, !P5 ;  /* 0x000000030000780c */ /* 0x000fd60006f05670 */
[----:B------:R-:W-:Y:S05]  /*0280*/  @P1 BRA `(.L_x_5) ;  /* 0x0000000000201947 */ /* 0x000fea0003800000 */
[----:B------:R-:W3:Y:S02]  /*0290*/  LDCU.64 UR6, c[0x0][0x348] ;  /* 0x00006900ff0677ac */ /* 0x000ee40008000a00 */
[----:B---3--:R-:W-:Y:S02]  /*02a0*/  UIADD3 UR10, UP1, UPT, UR6, 0x80, URZ ;  /* 0x00000080060a7890 */ /* 0x008fe4000ff3e0ff */
[----:B------:R-:W-:Y:S02]  /*02b0*/  UIADD3 UR6, UP0, UPT, UR6, 0x180, URZ ;  /* 0x0000018006067890 */ /* 0x000fe4000ff1e0ff */
[----:B------:R-:W-:Y:S02]  /*02c0*/  UIADD3.X UR11, UPT, UPT, URZ, UR7, URZ, UP1, !UPT ;  /* 0x00000007ff0b7290 */ /* 0x000fe40008ffe4ff */
[----:B------:R-:W-:-:S07]  /*02d0*/  UIADD3.X UR7, UPT, UPT, URZ, UR7, URZ, UP0, !UPT ;  /* 0x00000007ff077290 */ /* 0x000fce00087fe4ff */
[----:B------:R3:W-:Y:S02]  /*02e0*/  UTMACCTL.PF [UR10] ;  /* 0x000000000a0079b9 */ /* 0x0007e40008040000 */
[----:B------:R3:W-:Y:S02]  /*02f0*/  UTMACCTL.PF [UR6] ;  /* 0x00000000060079b9 */ /* 0x0007e40008040000 */
[----:B---3--:R-:W-:Y:S01]  /*0300*/  NOP ;  /* 0x0000000000007918 */ /* 0x008fe20000000000 */
.L_x_5:
[----:B------:R-:W-:Y:S05]  /*0310*/  BSYNC.RECONVERGENT B0 ;  /* 0x0000000000007941 */ /* 0x000fea0003800200 */
.L_x_4:
[----:B------:R-:W-:Y:S04]  /*0320*/  BSSY.RECONVERGENT B0, `(.L_x_6) ;  /* 0x000000a000007945 */ /* 0x000fe80003800200 */
        /* <DEDUP_REMOVED lines=9> */
.L_x_7:
[----:B------:R-:W-:Y:S05]  /*03c0*/  BSYNC.RECONVERGENT B0 ;  /* 0x0000000000007941 */ /* 0x000fea0003800200 */
.L_x_6:
[----:B------:R-:W3:Y:S01]  /*03d0*/  LDCU.64 UR6, c[0x0][0x888] ;  /* 0x00011100ff0677ac */ /* 0x000ee20008000a00 */
[----:B------:R-:W-:Y:S02]  /*03e0*/  UISETP.EQ.U32.AND UP1, UPT, UR4, URZ, UPT ;  /* 0x000000ff0400728c */ /* 0x000fe4000bf22070 */
[----:B------:R-:W-:Y:S02]  /*03f0*/  UPLOP3.LUT UP2, UPT, UPT, UPT, UPT, 0x80, 0x8 ;  /* 0x000000000008789c */ /* 0x000fe40003f4f070 */
[----:B---3--:R-:W-:-:S04]  /*0400*/  UISETP.NE.U32.AND UP0, UPT, UR6, URZ, UPT ;  /* 0x000000ff0600728c */ /* 0x008fc8000bf05070 */
[----:B------:R-:W-:-:S04]  /*0410*/  UISETP.NE.AND.EX UP0, UPT, UR7, URZ, UPT, UP0 ;  /* 0x000000ff0700728c */ /* 0x000fc8000bf05300 */
[----:B------:R-:W-:-:S04]  /*0420*/  UISETP.EQ.OR.EX UP3, UPT, UR5, URZ, !UP0, UP1 ;  /* 0x000000ff0500728c */ /* 0x000fc8000c762710 */
[----:B------:R-:W-:-:S05]  /*0430*/  UP2UR UR50, UPR, URZ, 0x8 ;  /* 0x00000008ff327883 */ /* 0x000fca0008000000 */
[----:B------:R-:W-:Y:S07]  /*0440*/  BRA.U !UP3, `(.L_x_8) ;  /* 0x000000010b207547 */ /* 0x000fee000b800000 */
[----:B-----5:R-:W-:Y:S01]  /*0450*/  R2UR UR6, R82 ;  /* 0x00000000520672ca */ /* 0x020fe200000e0000 */
[----:B------:R-:W-:Y:S02]  /*0460*/  UISETP.NE.U32.AND UP2, UPT, UR4, URZ, UPT ;  /* 0x000000ff0400728c */ /* 0x000fe4000bf45070 */
[----:B------:R-:W-:Y:S02]  /*0470*/  USEL UR4, URZ, 0xffffffff, UP0 ;  /* 0xffffffffff047887 */ /* 0x000fe40008000000 */
[----:B------:R-:W-:-:S08]  /*0480*/  UISETP.NE.AND.EX UP2, UPT, UR5, URZ, UPT, UP2 ;  /* 0x000000ff0500728c */ /* 0x000fd0000bf45320 */
[----:B------:R-:W-:-:S04]  /*0490*/  UISETP.NE.AND UP1, UPT, UR6, URZ, UPT ;  /* 0x000000ff0600728c */ /* 0x000fc8000bf25270 */
[----:B------:R-:W-:-:S04]  /*04a0*/  @!UP2 USEL UR4, URZ, 0xffffffff, UP1 ;  /* 0xffffffffff04a887 */ /* 0x000fc80008800000 */
[----:B------:R-:W-:-:S04]  /*04b0*/  ULOP3.LUT UR4, UR4, 0x1, URZ, 0xc0, !UPT ;  /* 0x0000000104047892 */ /* 0x000fc8000f8ec0ff */
[----:B------:R-:W-:-:S11]  /*04c0*/  UISETP.NE.U32.AND UP2, UPT, UR4, 0x1, UPT ;  /* 0x000000010400788c */ /* 0x000fd6000bf45070 */
.L_x_8:
[----:B------:R-:W3:Y:S01]  /*04d0*/  SHFL.IDX PT, R2, R154, RZ, 0x1f ;  /* 0x00001fff9a027589 */ /* 0x000ee200000e0000 */
[----:B------:R-:W-:-:S04]  /*04e0*/  UISETP.NE.AND UP1, UPT, UR8, 0x2, UPT ;  /* 0x000000020800788c */ /* 0x000fc8000bf25270 */
[----:B------:R-:W-:Y:S01]  /*04f0*/  USEL UR6, URZ, 0x1, UP1 ;  /* 0x00000001ff067887 */ /* 0x000fe20008800000 */
[----:B---3--:R-:W-:-:S13]  /*0500*/  ISETP.NE.AND P0, PT, R2, RZ, PT ;  /* 0x000000ff0200720c */ /* 0x008fda0003f05270 */
[----:B------:R-:W-:Y:S05]  /*0510*/  @P0 BRA `(.L_x_9) ;  /* 0x0000000000580947 */ /* 0x000fea0003800000 */
[----:B------:R-:W3:Y:S01]  /*0520*/  S2UR UR5, SR_CgaCtaId ;  /* 0x00000000000579c3 */ /* 0x000ee20000008800 */
[----:B------:R-:W-:Y:S01]  /*0530*/  UMOV UR7, 0x400 ;  /* 0x0000040000077882 */ /* 0x000fe20000000000 */
[----:B------:R-:W-:Y:S01]  /*0540*/  UMOV UR4, 0x1 ;  /* 0x0000000100047882 */ /* 0x000fe20000000000 */
[----:B------:R-:W-:Y:S01]  /*0550*/  ELECT P0, URZ, PT ;  /* 0x0000000000ff782f */ /* 0x000fe20003800000 */
[----:B------:R-:W-:-:S04]  /*0560*/  UIADD3 UR10, UPT, UPT, -UR4, 0x100000, URZ ;  /* 0x00100000040a7890 */ /* 0x000fc8000fffe1ff */
[----:B------:R-:W-:Y:S02]  /*0570*/  USHF.L.U32 UR11, UR10, 0xb, URZ ;  /* 0x0000000b0a0b7899 */ /* 0x000fe400080006ff */
[----:B------:R-:W-:Y:S02]  /*0580*/  USHF.L.U32 UR10, UR10, 0x1, URZ ;  /* 0x000000010a0a7899 */ /* 0x000fe400080006ff */
[----:B---3--:R-:W-:Y:S01]  /*0590*/  ULEA UR5, UR5, UR7, 0x18 ;  /* 0x0000000705057291 */ /* 0x008fe2000f8ec0ff */
[----:B------:R-:W3:Y:S11]  /*05a0*/  FENCE.VIEW.ASYNC.S ;  /* 0x00000000000073c6 */ /* 0x000ef60000000000 */
[----:B---3--:R3:W4:Y:S01]  /*05b0*/  SYNCS.EXCH.64 URZ, [UR5], UR10 ;  /* 0x0000000a05ff75b2 */ /* 0x0087220008000100 */
[----:B------:R3:W1:Y:S01]  /*05c0*/  SYNCS.EXCH.64 URZ, [UR5+0x30], UR10 ;  /* 0x0000300a05ff75b2 */ /* 0x0006620008000100 */
        /* <DEDUP_REMOVED lines=10> */
[----:B------:R-:W-:Y:S01]  /*0670*/  NOP ;  /* 0x0000000000007918 */ /* 0x000fe20000000000 */
.L_x_9:
[----:B------:R-:W2:Y:S01]  /*0680*/  SHFL.IDX PT, R2, R154, RZ, 0x1f ;  /* 0x00001fff9a027589 */ /* 0x000ea200000e0000 */
[----:B------:R-:W-:Y:S01]  /*0690*/  NOP ;  /* 0x0000000000007918 */ /* 0x000fe20000000000 */
[----:B--2---:R-:W-:-:S13]  /*06a0*/  ISETP.NE.AND P0, PT, R2, 0x1, PT ;  /* 0x000000010200780c */ /* 0x004fda0003f05270 */
[----:B------:R-:W-:Y:S05]  /*06b0*/  @P0 BRA `(.L_x_10) ;  /* 0x0000000000480947 */ /* 0x000fea0003800000 */
[----:B------:R-:W2:Y:S01]  /*06c0*/  S2UR UR7, SR_CgaCtaId ;  /* 0x00000000000779c3 */ /* 0x000ea20000008800 */
[----:B------:R-:W-:Y:S01]  /*06d0*/  UMOV UR9, 0x400 ;  /* 0x0000040000097882 */ /* 0x000fe20000000000 */
[----:B---3--:R-:W-:Y:S01]  /*06e0*/  UMOV UR5, 0x20 ;  /* 0x0000002000057882 */ /* 0x008fe20000000000 */
[----:B------:R-:W-:Y:S01]  /*06f0*/  UMOV UR4, 0x80 ;  /* 0x0000008000047882 */ /* 0x000fe20000000000 */
[----:B------:R-:W-:-:S04]  /*0700*/  UIADD3 UR10, UPT, UPT, -UR5, 0x100000, URZ ;  /* 0x00100000050a7890 */ /* 0x000fc8000fffe1ff */
[----:B------:R-:W-:Y:S02]  /*0710*/  USHF.L.U32 UR11, UR10, 0xb, URZ ;  /* 0x0000000b0a0b7899 */ /* 0x000fe400080006ff */
[----:B------:R-:W-:Y:S02]  /*0720*/  USHF.L.U32 UR10, UR10, 0x1, URZ ;  /* 0x000000010a0a7899 */ /* 0x000fe400080006ff */
[----:B------:R-:W-:-:S04]  /*0730*/  UIADD3 UR4, UPT, UPT, -UR4, 0x100000, URZ ;  /* 0x0010000004047890 */ /* 0x000fc8000fffe1ff */
[----:B------:R-:W-:Y:S02]  /*0740*/  USHF.L.U32 UR5, UR4, 0xb, URZ ;  /* 0x0000000b04057899 */ /* 0x000fe400080006ff */
[----:B------:R-:W-:Y:S01]  /*0750*/  USHF.L.U32 UR4, UR4, 0x1, URZ ;  /* 0x0000000104047899 */ /* 0x000fe200080006ff */
[----:B------:R-:W-:Y:S01]  /*0760*/  ELECT P0, URZ, PT ;  /* 0x0000000000ff782f */ /* 0x000fe20003800000 */
[----:B--2---:R-:W-:Y:S01]  /*0770*/  ULEA UR7, UR7, UR9, 0x18 ;  /* 0x0000000907077291 */ /* 0x004fe2000f8ec0ff */
[----:B------:R-:W2:Y:S11]  /*0780*/  FENCE.VIEW.ASYNC.S ;  /* 0x00000000000073c6 */ /* 0x000eb60000000000 */
[----:B--2---:R2:W3:Y:S01]  /*0790*/  SYNCS.EXCH.64 URZ, [UR7+0x60], UR10 ;  /* 0x0000600a07ff75b2 */ /* 0x0044e20008000100 */
[----:B------:R2:W1:Y:S01]  /*07a0*/  SYNCS.EXCH.64 URZ, [UR7+0x70], UR4 ;  /* 0x0000700407ff75b2 */ /* 0x0004620008000100 */
[----:B------:R2:W1:Y:S01]  /*07b0*/  SYNCS.EXCH.64 URZ, [UR7+0x68], UR10 ;  /* 0x0000680a07ff75b2 */ /* 0x0004620008000100 */
[----:B------:R2:W1:Y:S01]  /*07c0*/  SYNCS.EXCH.64 URZ, [UR7+0x78], UR4 ;  /* 0x0000780407ff75b2 */ /* 0x0004620008000100 */
[----:B------:R-:W-:Y:S01]  /*07d0*/  NOP ;  /* 0x0000000000007918 */ /* 0x000fe20000000000 */
.L_x_10:
[----:B------:R-:W4:Y:S01]  /*07e0*/  SHFL.IDX PT, R2, R154, RZ, 0x1f ;  /* 0x00001fff9a027589 */ /* 0x000f2200000e0000 */
[----:B------:R-:W-:Y:S01]  /*07f0*/  NOP ;  /* 0x0000000000007918 */ /* 0x000fe20000000000 */
[----:B----4-:R-:W-:-:S13]  /*0800*/  ISETP.NE.AND P0, PT, R2, 0x3, PT ;  /* 0x000000030200780c */ /* 0x010fda0003f05270 */
[----:B------:R-:W-:Y:S05]  /*0810*/  @P0 BRA `(.L_x_11) ;  /* 0x0000000000300947 */ /* 0x000fea0003800000 */
[----:B--23--:R-:W2:Y:S01]  /*0820*/  S2UR UR5, SR_CgaCtaId ;  /* 0x00000000000579c3 */ /* 0x00cea20000008800 */
[----:B------:R-:W-:Y:S01]  /*0830*/  UMOV UR7, 0x400 ;  /* 0x0000040000077882 */ /* 0x000fe20000000000 */
[----:B------:R-:W-:Y:S01]  /*0840*/  UMOV UR4, 0x20 ;  /* 0x0000002000047882 */ /* 0x000fe20000000000 */
[----:B------:R-:W-:Y:S01]  /*0850*/  ELECT P0, URZ, PT ;  /* 0x0000000000ff782f */ /* 0x000fe20003800000 */
[----:B------:R-:W-:-:S04]  /*0860*/  UIADD3 UR10, UPT, UPT, -UR4, 0x100000, URZ ;  /* 0x00100000040a7890 */ /* 0x000fc8000fffe1ff */
[----:B------:R-:W-:Y:S02]  /*0870*/  USHF.L.U32 UR11, UR10, 0xb, URZ ;  /* 0x0000000b0a0b7899 */ /* 0x000fe400080006ff */
[----:B------:R-:W-:Y:S02]  /*0880*/  USHF.L.U32 UR10, UR10, 0x1, URZ ;  /* 0x000000010a0a7899 */ /* 0x000fe400080006ff */
[----:B--2---:R-:W-:Y:S01]  /*0890*/  ULEA UR5, UR5, UR7, 0x18 ;  /* 0x0000000705057291 */ /* 0x004fe2000f8ec0ff */
[----:B------:R-:W2:Y:S11]  /*08a0*/  FENCE.VIEW.ASYNC.S ;  /* 0x00000000000073c6 */ /* 0x000eb60000000000 */
[----:B--2---:R4:W2:Y:S01]  /*08b0*/  SYNCS.EXCH.64 URZ, [UR5+0x80], UR10 ;  /* 0x0000800a05ff75b2 */ /* 0x0048a20008000100 */
[----:B------:R4:W3:Y:S02]  /*08c0*/  SYNCS.EXCH.64 URZ, [UR5+0x88], UR10 ;  /* 0x0000880a05ff75b2 */ /* 0x0008e40008000100 */
[----:B----4-:R-:W-:Y:S01]  /*08d0*/  NOP ;  /* 0x0000000000007918 */ /* 0x010fe20000000000 */
.L_x_11:
[----:B------:R-:W4:Y:S01]  /*08e0*/  SHFL.IDX PT, R2, R154, RZ, 0x1f ;  /* 0x00001fff9a027589 */ /* 0x000f2200000e0000 */
[----:B------:R-:W-:Y:S01]  /*08f0*/  NOP ;  /* 0x0000000000007918 */ /* 0x000fe20000000000 */
[----:B----4-:R-:W-:-:S13]  /*0900*/  ISETP.NE.AND P0, PT, R2, 0x4, PT ;  /* 0x000000040200780c */ /* 0x010fda0003f05270 */
[----:B------:R-:W-:Y:S05]  /*0910*/  @P0 BRA `(.L_x_12) ;  /* 0x00000000004c0947 */ /* 0x000fea0003800000 */
[----:B--23--:R-:W2:Y:S01]  /*0920*/  S2UR UR5, SR_CgaCtaId ;  /* 0x00000000000579c3 */ /* 0x00cea20000008800 */
[----:B------:R-:W-:Y:S01]  /*0930*/  UMOV UR9, 0x100 ;  /* 0x0000010000097882 */ /* 0x000fe20000000000 */
[----:B------:R-:W-:Y:S01]  /*0940*/  UMOV UR7, 0x400 ;  /* 0x0000040000077882 */ /* 0x000fe20000000000 */
[----:B------:R-:W-:Y:S01]  /*0950*/  USEL UR9, UR9, 0xe0, UP2 ;  /* 0x000000e009097887 */ /* 0x000fe20009000000 */
[----:B------:R-:W-:Y:S01]  /*0960*/  UMOV UR4, 0x1 ;  /* 0x0000000100047882 */ /* 0x000fe20000000000 */
[----:B------:R-:W-:Y:S01]  /*0970*/  ELECT P0, URZ, PT ;  /* 0x0000000000ff782f */ /* 0x000fe20003800000 */
[----:B------:R-:W-:-:S04]  /*0980*/  UIADD3 UR10, UPT, UPT, -UR4, 0x100000, URZ ;  /* 0x00100000040a7890 */ /* 0x000fc8000fffe1ff */
[----:B------:R-:W-:Y:S02]  /*0990*/  USHF.L.U32 UR11, UR10, 0xb, URZ ;  /* 0x0000000b0a0b7899 */ /* 0x000fe400080006ff */
[----:B------:R-:W-:Y:S02]  /*09a0*/  USHF.L.U32 UR10, UR10, 0x1, URZ ;  /* 0x000000010a0a7899 */ /* 0x000fe400080006ff */
[----:B------:R-:W-:-:S04]  /*09b0*/  UIADD3 UR12, UPT, UPT, -UR9, 0x100000, URZ ;  /* 0x00100000090c7890 */ /* 0x000fc8000fffe1ff */
[----:B------:R-:W-:Y:S02]  /*09c0*/  USHF.L.U32 UR13, UR12, 0xb, URZ ;  /* 0x0000000b0c0d7899 */ /* 0x000fe400080006ff */
[----:B------:R-:W-:Y:S02]  /*09d0*/  USHF.L.U32 UR12, UR12, 0x1, URZ ;  /* 0x000000010c0c7899 */ /* 0x000fe400080006ff */
[----:B--2---:R-:W-:Y:S01]  /*09e0*/  ULEA UR5, UR5, UR7, 0x18 ;  /* 0x0000000705057291 */ /* 0x004fe2000f8ec0ff */
[----:B------:R-:W2:Y:S11]  /*09f0*/  FENCE.VIEW.ASYNC.S ;  /* 0x00000000000073c6 */ /* 0x000eb60000000000 */
[----:B--2---:R4:W2:Y:S01]  /*0a00*/  SYNCS.EXCH.64 URZ, [UR5+0x90], UR10 ;  /* 0x0000900a05ff75b2 */ /* 0x0048a20008000100 */
[----:B------:R4:W3:Y:S01]  /*0a10*/  SYNCS.EXCH.64 URZ, [UR5+0xa0], UR12 ;  /* 0x0000a00c05ff75b2 */ /* 0x0008e20008000100 */
[----:B------:R4:W1:Y:S01]  /*0a20*/  SYNCS.EXCH.64 URZ, [UR5+0x98], UR10 ;  /* 0x0000980a05ff75b2 */ /* 0x0008620008000100 */
[----:B------:R4:W1:Y:S02]  /*0a30*/  SYNCS.EXCH.64 URZ, [UR5+0xa8], UR12 ;  /* 0x0000a80c05ff75b2 */ /* 0x0008640008000100 */
[----:B----4-:R-:W-:Y:S01]  /*0a40*/  NOP ;  /* 0x0000000000007918 */ /* 0x010fe20000000000 */
.L_x_12:
[----:B------:R-:W4:Y:S01]  /*0a50*/  SHFL.IDX PT, R2, R154, RZ, 0x1f ;  /* 0x00001fff9a027589 */ /* 0x000f2200000e0000 */
[----:B------:R-:W-:Y:S01]  /*0a60*/  NOP ;  /* 0x0000000000007918 */ /* 0x000fe20000000000 */
[----:B----4-:R-:W-:-:S13]  /*0a70*/  ISETP.NE.AND P0, PT, R2, 0x5, PT ;  /* 0x000000050200780c */ /* 0x010fda0003f05270 */
[----:B------:R-:W-:Y:S05]  /*0a80*/  @P0 BRA `(.L_x_13) ;  /* 0x0000000000580947 */ /* 0x000fea0003800000 */
[----:B--2---:R-:W2:Y:S01]  /*0a90*/  S2UR UR7, SR_CgaCtaId ;  /* 0x00000000000779c3 */ /* 0x004ea20000008800 */
        /* <DEDUP_REMOVED lines=12> */
[----:B--2---:R4:W2:Y:S01]  /*0b60*/  SYNCS.EXCH.64 URZ, [UR7+0xb0], UR10 ;  /* 0x0000b00a07ff75b2 */ /* 0x0048a20008000100 */
[----:B------:R4:W3:Y:S01]  /*0b70*/  SYNCS.EXCH.64 URZ, [UR7+0xd0], UR4 ;  /* 0x0000d00407ff75b2 */ /* 0x0008e20008000100 */
[----:B------:R4:W1:Y:S01]  /*0b80*/  SYNCS.EXCH.64 URZ, [UR7+0xb8], UR10 ;  /* 0x0000b80a07ff75b2 */ /* 0x0008620008000100 */
[----:B------:R4:W1:Y:S01]  /*0b90*/  SYNCS.EXCH.64 URZ, [UR7+0xd8], UR4 ;  /* 0x0000d80407ff75b2 */ /* 0x0008620008000100 */
[----:B------:R4:W1:Y:S01]  /*0ba0*/  SYNCS.EXCH.64 URZ, [UR7+0xc0], UR10 ;  /* 0x0000c00a07ff75b2 */ /* 0x0008620008000100 */
[----:B------:R4:W1:Y:S01]  /*0bb0*/  SYNCS.EXCH.64 URZ, [UR7+0xe0], UR4 ;  /* 0x0000e00407ff75b2 */ /* 0x0008620008000100 */
[----:B------:R4:W1:Y:S01]  /*0bc0*/  SYNCS.EXCH.64 URZ, [UR7+0xc8], UR10 ;  /* 0x0000c80a07ff75b2 */ /* 0x0008620008000100 */
[----:B------:R4:W1:Y:S02]  /*0bd0*/  SYNCS.EXCH.64 URZ, [UR7+0xe8], UR4 ;  /* 0x0000e80407ff75b2 */ /* 0x0008640008000100 */
[----:B----4-:R-:W-:Y:S01]  /*0be0*/  NOP ;  /* 0x0000000000007918 */ /* 0x010fe20000000000 */
.L_x_13:
        /* <DEDUP_REMOVED lines=18> */
.L_x_14:
[----:B--23--:R-:W2:Y:S01]  /*0d10*/  S2UR UR5, SR_CTAID.X ;  /* 0x00000000000579c3 */ /* 0x00cea20000002500 */
[----:B------:R-:W-:-:S05]  /*0d20*/  CS2R.32 R152, SR_CgaSize ;  /* 0x0000000000987805 */ /* 0x000fca0000008a00 */
[----:B------:R-:W-:-:S05]  /*0d30*/  IMAD R152, R152, -0xa0, RZ ;  /* 0xffffff6098987824 */ /* 0x000fca00078e02ff */
[----:B------:R-:W-:-:S14]  /*0d40*/  R2UR UR9, R152 ;  /* 0x00000000980972ca */ /* 0x000fdc00000e0000 */
[----:B------:R-:W3:Y:S01]  /*0d50*/  LDCU UR9, c[0x0][UR9+0x2b0] ;  /* 0x00005600090977ac */ /* 0x000ee20008000800 */
[----:B------:R-:W-:Y:S01]  /*0d60*/  NOP ;  /* 0x0000000000007918 */ /* 0x000fe20000000000 */
[----:B------:R-:W-:-:S05]  /*0d70*/  CS2R.32 R152, SR_CgaSize ;  /* 0x0000000000987805 */ /* 0x000fca0000008a00 */
[----:B------:R-:W-:-:S05]  /*0d80*/  IMAD R152, R152, -0xa0, RZ ;  /* 0xffffff6098987824 */ /* 0x000fca00078e02ff */
[----:B------:R-:W-:-:S14]  /*0d90*/  R2UR UR7, R152 ;  /* 0x00000000980772ca */ /* 0x000fdc00000e0000 */
[----:B------:R-:W4:Y:S01]  /*0da0*/  LDCU UR7, c[0x0][UR7+0x2b4] ;  /* 0x00005680070777ac */ /* 0x000f220008000800 */
[----:B------:R-:W1:Y:S08]  /*0db0*/  S2UR UR4, SR_CTAID.Y ;  /* 0x00000000000479c3 */ /* 0x000e700000002600 */
[----:B------:R-:W4:Y:S01]  /*0dc0*/  LDC R9, c[0x0][0xb24] ;  /* 0x0002c900ff097b82 */ /* 0x000f220000000800 */
[----:B--2---:R-:W-:-:S02]  /*0dd0*/  I2FP.F32.U32 R4, UR5 ;  /* 0x0000000500047c45 */ /* 0x004fc40008201000 */
[----:B------:R-:W-:-:S05]  /*0de0*/  CS2R.32 R5, SR_CgaSize ;  /* 0x0000000000057805 */ /* 0x000fca0000008a00 */
[----:B------:R-:W-:-:S06]  /*0df0*/  IMAD R5, R5, -0xa0, RZ ;  /* 0xffffff6005057824 */ /* 0x000fcc00078e02ff */
[----:B------:R-:W2:Y:S01]  /*0e00*/  LDC R5, c[0x0][R5+0x2a0] ;  /* 0x0000a80005057b82 */ /* 0x000ea20000000800 */
[----:B------:R-:W-:Y:S01]  /*0e10*/  MOV R21, UR5 ;  /* 0x0000000500157c02 */ /* 0x000fe20008000f00 */
[----:B---3--:R-:W-:Y:S01]  /*0e20*/  FMUL R4, R4, UR9 ;  /* 0x0000000904047c20 */ /* 0x008fe20008400000 */
[----:B-1----:R-:W-:Y:S02]  /*0e30*/  I2FP.F32.U32 R2, UR4 ;  /* 0x0000000400027c45 */ /* 0x002fe40008201000 */
[----:B------:R-:W-:-:S05]  /*0e40*/  CS2R.32 R3, SR_CgaSize ;  /* 0x0000000000037805 */ /* 0x000fca0000008a00 */
[----:B------:R-:W-:-:S06]  /*0e50*/  IMAD R3, R3, -0xa0, RZ ;  /* 0xffffff6003037824 */ /* 0x000fcc00078e02ff */
[----:B------:R-:W1:Y:S01]  /*0e60*/  LDC R3, c[0x0][R3+0x2a4] ;  /* 0x0000a90003037b82 */ /* 0x000e620000000800 */
[----:B------:R-:W3:Y:S01]  /*0e70*/  F2I.U32.TRUNC.NTZ R152, R4 ;  /* 0x0000000400987305 */ /* 0x000ee2000020f000 */
[----:B------:R-:W-:Y:S01]  /*0e80*/  MOV R20, UR4 ;  /* 0x0000000400147c02 */ /* 0x000fe20008000f00 */
[----:B----4-:R-:W-:-:S05]  /*0e90*/  FMUL R2, R2, UR7 ;  /* 0x0000000702027c20 */ /* 0x010fca0008400000 */
[----:B------:R-:W-:Y:S01]  /*0ea0*/  BAR.SYNC.DEFER_BLOCKING 0x0 ;  /* 0x0000000000007b1d */ /* 0x000fe20000010000 */
[----:B------:R-:W-:-:S05]  /*0eb0*/  ISETP.GE.AND P0, PT, R9, 0x1, PT ;  /* 0x000000010900780c */ /* 0x000fca0003f06270 */
[----:B------:R-:W4:Y:S02]  /*0ec0*/  F2I.U32.TRUNC.NTZ R150, R2 ;  /* 0x0000000200967305 */ /* 0x000f24000020f000 */
[----:B------:R-:W1:Y:S01]  /*0ed0*/  S2UR UR36, SR_CTAID.Z ;  /* 0x00000000002479c3 */ /* 0x000e620000002700 */
[----:B---3--:R-:W-:-:S05]  /*0ee0*/  IADD3 R152, PT, PT, -R152, RZ, RZ ;  /* 0x000000ff98987210 */ /* 0x008fca0007ffe1ff */
[----:B--2---:R-:W-:Y:S01]  /*0ef0*/  IMAD R152, R5, R152, UR5 ;  /* 0x0000000505987e24 */ /* 0x004fe2000f8e0298 */
[----:B----4-:R-:W-:-:S05]  /*0f00*/  IADD3 R150, PT, PT, -R150, RZ, RZ ;  /* 0x000000ff96967210 */ /* 0x010fca0007ffe1ff */
[----:B-1----:R-:W-:Y:S01]  /*0f10*/  IMAD R150, R3, R150, UR4 ;  /* 0x0000000403967e24 */ /* 0x002fe2000f8e0296 */
[----:B------:R-:W-:Y:S06]  /*0f20*/  @!P0 BRA `(.L_x_15) ;  /* 0x0000000000b88947 */ /* 0x000fec0003800000 */
[----:B------:R-:W1:Y:S01]  /*0f30*/  LDC.64 R4, c[0x0][0xb18] ;  /* 0x0002c600ff047b82 */ /* 0x000e620000000a00 */
[----:B------:R-:W-:-:S07]  /*0f40*/  ISETP.NE.AND P0, PT, R9, 0x1, PT ;  /* 0x000000010900780c */ /* 0x000fce0003f05270 */
[----:B------:R-:W2:Y:S08]  /*0f50*/  LDC R10, c[0x0][0xb0c] ;  /* 0x0002c300ff0a7b82 */ /* 0x000eb00000000800 */
[----:B------:R-:W3:Y:S08]  /*0f60*/  LDC R11, c[0x0][0x370] ;  /* 0x0000dc00ff0b7b82 */ /* 0x000ef00000000800 */
[----:B------:R-:W4:Y:S01]  /*0f70*/  LDC R12, c[0x0][0x374] ;  /* 0x0000dd00ff0c7b82 */ /* 0x000f220000000800 */
[----:B-1----:R-:W-:-:S07]  /*0f80*/  ISETP.NE.AND P1, PT, R4, 0x1, PT ;  /* 0x000000010400780c */ /* 0x002fce0003f25270 */
[----:B------:R-:W3:Y:S01]  /*0f90*/  LDC.64 R6, c[0x0][0xb10] ;  /* 0x0002c400ff067b82 */ /* 0x000ee20000000a00 */
[----:B--2---:R-:W-:-:S07]  /*0fa0*/  ISETP.NE.AND P2, PT, R10, 0x1, PT ;  /* 0x000000010a00780c */ /* 0x004fce0003f45270 */
[----:B------:R-:W1:Y:S08]  /*0fb0*/  LDC R8, c[0x0][0xb20] ;  /* 0x0002c800ff087b82 */ /* 0x000e700000000800 */
[----:B------:R-:W2:Y:S01]  /*0fc0*/  LDC.64 R2, c[0x0][0xb28] ;  /* 0x0002ca00ff027b82 */ /* 0x000ea20000000a00 */
[----:B----4-:R-:W-:-:S04]  /*0fd0*/  IMAD.HI.U32 R13, R12, R5, RZ ;  /* 0x000000050c0d7227 */ /* 0x010fc800078e00ff */
[----:B------:R-:W-:-:S04]  /*0fe0*/  IMAD.HI.U32 R5, R20, R5, RZ ;  /* 0x0000000514057227 */ /* 0x000fc800078e00ff */
[----:B---3--:R-:W-:-:S04]  /*0ff0*/  IMAD.HI.U32 R14, R11, R6, RZ ;  /* 0x000000060b0e7227 */ /* 0x008fc800078e00ff */
[C---:B------:R-:W-:Y:S01]  /*1000*/  IMAD.HI.U32 R16, R21.reuse, R6, RZ ;  /* 0x0000000615107227 */ /* 0x040fe200078e00ff */
[-C--:B------:R-:W-:Y:S02]  /*1010*/  @P2 SHF.R.U32.HI R11, RZ, R7.reuse, R14 ;  /* 0x00000007ff0b2219 */ /* 0x080fe4000001160e */
[-C--:B-1----:R-:W-:Y:S02]  /*1020*/  @P1 SHF.R.U32.HI R12, RZ, R8.reuse, R13 ;  /* 0x00000008ff0c1219 */ /* 0x082fe4000001160d */
[----:B------:R-:W-:Y:S02]  /*1030*/  SHF.R.U32.HI R5, RZ, R8, R5 ;  /* 0x00000008ff057219 */ /* 0x000fe40000011605 */
[----:B------:R-:W-:Y:S02]  /*1040*/  SHF.R.U32.HI R16, RZ, R7, R16 ;  /* 0x00000007ff107219 */ /* 0x000fe40000011610 */
[----:B------:R-:W-:Y:S01]  /*1050*/  SEL R5, R20, R5, !P1 ;  /* 0x0000000514057207 */ /* 0x000fe20004800000 */
[----:B--2---:R-:W-:Y:S01]  /*1060*/  IMAD.HI.U32 R14, R12, R2, RZ ;  /* 0x000000020c0e7227 */ /* 0x004fe200078e00ff */
[----:B------:R-:W-:-:S02]  /*1070*/  SEL R7, R21, R16, !P2 ;  /* 0x0000001015077207 */ /* 0x000fc40005000000 */
[----:B------:R-:W-:Y:S01]  /*1080*/  IADD3 R13, PT, PT, -R5, RZ, RZ ;  /* 0x000000ff050d7210 */ /* 0x000fe20007ffe1ff */
[----:B------:R-:W-:Y:S01]  /*1090*/  IMAD.HI.U32 R6, R11, R2, RZ ;  /* 0x000000020b067227 */ /* 0x000fe200078e00ff */
[----:B------:R-:W-:-:S03]  /*10a0*/  @P0 SHF.R.U32.HI R12, RZ, R3, R14 ;  /* 0x00000003ff0c0219 */ /* 0x000fc6000001160e */
[----:B------:R-:W-:Y:S01]  /*10b0*/  IMAD R13, R4, R13, R20 ;  /* 0x0000000d040d7224 */ /* 0x000fe200078e0214 */
[----:B------:R-:W-:Y:S01]  /*10c0*/  @P0 SHF.R.U32.HI R11, RZ, R3, R6 ;  /* 0x00000003ff0b0219 */ /* 0x000fe20000011606 */
[----:B------:R-:W-:-:S04]  /*10d0*/  IMAD R12, R12, R9, RZ ;  /* 0x000000090c0c7224 */ /* 0x000fc800078e02ff */
[----:B------:R-:W-:Y:S01]  /*10e0*/  IMAD R6, R11, R9, RZ ;  /* 0x000000090b067224 */ /* 0x000fe200078e02ff */
[----:B------:R-:W-:-:S04]  /*10f0*/  ISETP.GE.AND P1, PT, R5, R12, PT ;  /* 0x0000000c0500720c */ /* 0x000fc80003f26270 */
[----:B------:R-:W-:Y:S01]  /*1100*/  ISETP.GE.OR P1, PT, R7, R6, P1 ;  /* 0x000000060700720c */ /* 0x000fe20000f26670 */
[----:B------:R-:W-:-:S05]  /*1110*/  IMAD.HI.U32 R6, R5, R2, RZ ;  /* 0x0000000205067227 */ /* 0x000fca00078e00ff */
[----:B------:R-:W-:-:S04]  /*1120*/  SHF.R.U32.HI R6, RZ, R3, R6 ;  /* 0x00000003ff067219 */ /* 0x000fc80000011606 */
[----:B------:R-:W-:-:S03]  /*1130*/  SEL R6, R5, R6, !P0 ;  /* 0x0000000605067207 */ /* 0x000fc60004000000 */
[----:B------:R-:W-:Y:S01]  /*1140*/  @!P1 IMAD.HI.U32 R8, R7, R2, RZ ;  /* 0x0000000207089227 */ /* 0x000fe200078e00ff */
[----:B------:R-:W-:-:S04]  /*1150*/  IADD3 R2, PT, PT, -R6, RZ, RZ ;  /* 0x000000ff06027210 */ /* 0x000fc80007ffe1ff */
[----:B------:R-:W-:Y:S01]  /*1160*/  @!P1 SHF.R.U32.HI R8, RZ, R3, R8 ;  /* 0x00000003ff089219 */ /* 0x000fe20000011608 */
[----:B------:R-:W-:-:S03]  /*1170*/  IMAD R2, R9, R2, R5 ;  /* 0x0000000209027224 */ /* 0x000fc600078e0205 */
[----:B------:R-:W-:-:S05]  /*1180*/  @!P1 SEL R3, R7, R8, !P0 ;  /* 0x0000000807039207 */ /* 0x000fca0004000000 */
[--C-:B------:R-:W-:Y:S02]  /*1190*/  @!P1 IMAD.IADD R6, R6, 0x1, -R3.reuse ;  /* 0x0000000106069824 */ /* 0x100fe400078e0a03 */
[----:B------:R-:W-:Y:S01]  /*11a0*/  @!P1 IMAD R3, R2, R11, R3 ;  /* 0x0000000b02039224 */ /* 0x000fe200078e0203 */
[----:B------:R-:W-:Y:S01]  /*11b0*/  IADD3 R2, PT, PT, -R7, RZ, RZ ;  /* 0x000000ff07027210 */ /* 0x000fe20007ffe1ff */
[----:B------:R-:W-:Y:S02]  /*11c0*/  @!P1 IMAD R5, R6, R9, R7 ;  /* 0x0000000906059224 */ /* 0x000fe400078e0207 */
[----:B------:R-:W-:Y:S02]  /*11d0*/  @!P1 IMAD.MOV.U32 R7, RZ, RZ, R3 ;  /* 0x000000ffff079224 */ /* 0x000fe400078e0003 */
[----:B------:R-:W-:Y:S02]  /*11e0*/  IMAD R2, R10, R2, R21 ;  /* 0x000000020a027224 */ /* 0x000fe400078e0215 */
[----:B------:R-:W-:-:S02]  /*11f0*/  IMAD R20, R5, R4, R13 ;  /* 0x0000000405147224 */ /* 0x000fc400078e020d */
[----:B------:R-:W-:Y:S02]  /*1200*/  IMAD R21, R7, R10, R2 ;  /* 0x0000000a07157224 */ /* 0x000fe400078e0202 */
.L_x_15:
[----:B------:R-:W1:Y:S01]  /*1210*/  LDCU UR4, c[0x0][0xb30] ;  /* 0x00016600ff0477ac */ /* 0x000e620008000800 */
[----:B------:R-:W2:Y:S08]  /*1220*/  S2UR UR37, SR_CgaCtaId ;  /* 0x00000000002579c3 */ /* 0x000eb00000008800 */
[----:B------:R-:W3:Y:S01]  /*1230*/  LDC R72, c[0x0][0xb24] ;  /* 0x0002c900ff487b82 */ /* 0x000ee20000000800 */
[----:B-1----:R-:W-:-:S09]  /*1240*/  UISETP.NE.AND UP1, UPT, UR4, 0x1, UPT ;  /* 0x000000010400788c */ /* 0x002fd2000bf25270 */
[----:B--2---:R-:W-:Y:S05]  /*1250*/  BRA.U UP1, `(.L_x_16) ;  /* 0x0000000101407547 */ /* 0x004fea000b800000 */
[----:B------:R-:W1:Y:S08]  /*1260*/  LDC.64 R4, c[0x0][0xb10] ;  /* 0x0002c400ff047b82 */ /* 0x000e700000000a00 */
[----:B------:R-:W2:Y:S08]  /*1270*/  LDC.64 R2, c[0x0][0xb18] ;  /* 0x0002c600ff027b82 */ /* 0x000eb00000000a00 */
[----:B------:R-:W4:Y:S08]  /*1280*/  LDC R6, c[0x0][0xb20] ;  /* 0x0002c800ff067b82 */ /* 0x000f300000000800 */
[----:B------:R-:W3:Y:S01]  /*1290*/  LDC R8, c[0x0][0xb0c] ;  /* 0x0002c300ff087b82 */ /* 0x000ee20000000800 */
[----:B-1----:R-:W-:-:S05]  /*12a0*/  IMAD.HI.U32 R4, R21, R4, RZ ;  /* 0x0000000415047227 */ /* 0x002fca00078e00ff */
[----:B------:R-:W-:Y:S01]  /*12b0*/  SHF.R.U32.HI R4, RZ, R5, R4 ;  /* 0x00000005ff047219 */ /* 0x000fe20000011604 */
[----:B--2---:R-:W-:Y:S01]  /*12c0*/  IMAD.HI.U32 R3, R20, R3, RZ ;  /* 0x0000000314037227 */ /* 0x004fe200078e00ff */
[----:B------:R-:W-:-:S04]  /*12d0*/  ISETP.NE.AND P0, PT, R2, 0x1, PT ;  /* 0x000000010200780c */ /* 0x000fc80003f05270 */
[----:B----4-:R-:W-:-:S04]  /*12e0*/  SHF.R.U32.HI R3, RZ, R6, R3 ;  /* 0x00000006ff037219 */ /* 0x010fc80000011603 */
[----:B------:R-:W-:Y:S02]  /*12f0*/  SEL R3, R20, R3, !P0 ;  /* 0x0000000314037207 */ /* 0x000fe40004000000 */
[----:B---3--:R-:W-:-:S04]  /*1300*/  ISETP.NE.AND P1, PT, R8, 0x1, PT ;  /* 0x000000010800780c */ /* 0x008fc80003f25270 */
[----:B------:R-:W-:-:S05]  /*1310*/  SEL R4, R21, R4, !P1 ;  /* 0x0000000415047207 */ /* 0x000fca0004800000 */
[----:B------:R-:W-:Y:S02]  /*1320*/  IMAD.IADD R5, R3, 0x1, -R4 ;  /* 0x0000000103057824 */ /* 0x000fe400078e0a04 */
[----:B------:R-:W-:Y:S02]  /*1330*/  IMAD.IADD R3, R4, 0x1, -R3 ;  /* 0x0000000104037824 */ /* 0x000fe400078e0a03 */
[----:B------:R-:W-:Y:S02]  /*1340*/  IMAD R21, R5, R8, R21 ;  /* 0x0000000805157224 */ /* 0x000fe400078e0215 */
[----:B------:R-:W-:-:S07]  /*1350*/  IMAD R20, R3, R2, R20 ;  /* 0x0000000203147224 */ /* 0x000fce00078e0214 */
.L_x_16:
[----:B------:R-:W-:Y:S01]  /*1360*/  BAR.SYNC.DEFER_BLOCKING 0x0 ;  /* 0x0000000000007b1d */ /* 0x000fe20000010000 */
[----:B------:R-:W-:Y:S01]  /*1370*/  UISETP.NE.AND UP1, UPT, UR8, 0x2, UPT ;  /* 0x000000020800788c */ /* 0x000fe2000bf25270 */
[----:B------:R-:W-:Y:S02]  /*1380*/  ISETP.NE.OR P5, PT, R0, 0x2, !P5 ;  /* 0x000000020000780c */ /* 0x000fe40006fa5670 */
[----:B------:R-:W-:-:S06]  /*1390*/  LOP3.LUT R2, R167, 0x1f, RZ, 0xc0, !PT ;  /* 0x0000001fa7027812 */ /* 0x000fcc00078ec0ff */
[----:B------:R-:W-:Y:S05]  /*13a0*/  BRA.U UP1, `(.L_x_17) ;  /* 0x0000001101a07547 */ /* 0x000fea000b800000 */
[----:B------:R-:W1:Y:S01]  /*13b0*/  LDCU UR13, c[0x0][0x38c] ;  /* 0x00007180ff0d77ac */ /* 0x000e620008000800 */
[----:B------:R-:W2:Y:S01]  /*13c0*/  LDC R9, c[0x0][0x370] ;  /* 0x0000dc00ff097b82 */ /* 0x000ea20000000800 */
[----:B------:R-:W-:Y:S01]  /*13d0*/  PLOP3.LUT P1, PT, PT, PT, UP2, 0x80, 0x8 ;  /* 0x000000000008781c */ /* 0x000fe20003f2f028 */
[----:B------:R-:W-:Y:S01]  /*13e0*/  HFMA2 R12, -RZ, RZ, 0, 0 ;  /* 0x00000000ff0c7431 */ /* 0x000fe200000001ff */
[----:B------:R-:W-:Y:S01]  /*13f0*/  ISETP.EQ.OR P4, PT, R2, RZ, P5 ;  /* 0x000000ff0200720c */ /* 0x000fe20002f82670 */
[----:B------:R-:W-:Y:S01]  /*1400*/  IMAD.MOV.U32 R15, RZ, RZ, 0x1 ;  /* 0x00000001ff0f7424 */ /* 0x000fe200078e00ff */
[----:B------:R-:W-:Y:S01]  /*1410*/  PLOP3.LUT P1, PT, P1, PT, PT, 0x8, 0x80 ;  /* 0x000000000080781c */ /* 0x000fe20000f2e170 */
[----:B------:R-:W-:Y:S01]  /*1420*/  IMAD.MOV.U32 R14, RZ, RZ, RZ ;  /* 0x000000ffff0e7224 */ /* 0x000fe200078e00ff */
[----:B------:R-:W-:Y:S01]  /*1430*/  MOV R8, 0x1 ;  /* 0x0000000100087802 */ /* 0x000fe20000000f00 */
[----:B------:R-:W4:Y:S01]  /*1440*/  LDC R0, c[0x0][0x374] ;  /* 0x0000dd00ff007b82 */ /* 0x000f220000000800 */
[----:B------:R-:W-:Y:S01]  /*1450*/  IMAD.MOV.U32 R10, RZ, RZ, RZ ;  /* 0x000000ffff0a7224 */ /* 0x000fe200078e00ff */
[----:B------:R-:W2:Y:S01]  /*1460*/  LDCU.64 UR22, c[0x0][0x348] ;  /* 0x00006900ff1677ac */ /* 0x000ea20008000a00 */
[----:B------:R-:W-:Y:S01]  /*1470*/  UMOV UR6, URZ ;  /* 0x000000ff00067c82 */ /* 0x000fe20008000000 */
[----:B-1----:R-:W-:-:S04]  /*1480*/  UIADD3 UR5, UPT, UPT, UR13, 0x7f, URZ ;  /* 0x0000007f0d057890 */ /* 0x002fc8000fffe0ff */
[----:B------:R-:W-:-:S04]  /*1490*/  USHF.R.S32.HI UR4, URZ, 0x1f, UR5 ;  /* 0x0000001fff047899 */ /* 0x000fc80008011405 */
[----:B------:R-:W-:-:S04]  /*14a0*/  ULEA.HI UR4, UR4, UR5, URZ, 0x7 ;  /* 0x0000000504047291 */ /* 0x000fc8000f8f38ff */
[----:B------:R-:W-:Y:S02]  /*14b0*/  USHF.R.S32.HI UR15, URZ, 0x7, UR4 ;  /* 0x00000007ff0f7899 */ /* 0x000fe40008011404 */
[----:B------:R-:W-:Y:S02]  /*14c0*/  UIADD3 UR4, UPT, UPT, UR13, -0x1, URZ ;  /* 0xffffffff0d047890 */ /* 0x000fe4000fffe0ff */
[----:B------:R-:W-:Y:S02]  /*14d0*/  UISETP.LT.U32.AND UP0, UPT, UR15, 0x6, UPT ;  /* 0x000000060f00788c */ /* 0x000fe4000bf01070 */
[----:B------:R-:W-:Y:S02]  /*14e0*/  UISETP.GE.U32.AND UP1, UPT, UR4, -0xff, UPT ;  /* 0xffffff010400788c */ /* 0x000fe4000bf26070 */
[----:B------:R-:W-:Y:S02]  /*14f0*/  USEL UR14, UR15, 0x6, UP0 ;  /* 0x000000060f0e7887 */ /* 0x000fe40008000000 */
[----:B------:R-:W-:-:S02]  /*1500*/  UIADD3 UR13, UPT, UPT, UR13, 0xfe, URZ ;  /* 0x000000fe0d0d7890 */ /* 0x000fc4000fffe0ff */
[----:B------:R-:W-:Y:S02]  /*1510*/  UIADD3 UR5, UPT, UPT, UR14, -0x1, URZ ;  /* 0xffffffff0e057890 */ /* 0x000fe4000fffe0ff */
[----:B------:R-:W-:-:S03]  /*1520*/  UIADD3 UR7, UPT, UPT, UR15, -UR14, URZ ;  /* 0x8000000e0f077290 */ /* 0x000fc6000fffe0ff */
[----:B------:R-:W-:-:S04]  /*1530*/  @UP1 UIADD3 UR5, UPT, UPT, UR14, URZ, URZ ;  /* 0x000000ff0e051290 */ /* 0x000fc8000fffe0ff */
[----:B--2---:R-:W-:-:S12]  /*1540*/  UIADD3 UR5, UPT, UPT, UR5, 0x1, URZ ;  /* 0x0000000105057890 */ /* 0x004fd8000fffe0ff */
.L_x_35:
[----:B------:R-:W-:Y:S01]  /*1550*/  UISETP.NE.AND UP0, UPT, UR37, URZ, UPT ;  /* 0x000000ff2500728c */ /* 0x000fe2000bf05270 */
[----:B------:R-:W1:Y:S08]  /*1560*/  S2UR UR37, SR_CgaCtaId ;  /* 0x00000000002579c3 */ /* 0x000e700000008800 */
[----:B------:R-:W-:Y:S05]  /*1570*/  BRA.U UP0, `(.L_x_18) ;  /* 0x0000000100347547 */ /* 0x000fea000b800000 */
[----:B------:R-:W2:Y:S01]  /*1580*/  S2R R2, SR_CgaCtaId ;  /* 0x0000000000027919 */ /* 0x000ea20000008800 */
[----:B------:R-:W-:-:S04]  /*1590*/  MOV R3, 0x400 ;  /* 0x0000040000037802 */ /* 0x000fc80000000f00 */
[----:B--2---:R-:W-:Y:S02]  /*15a0*/  LEA R3, R2, R3, 0x18 ;  /* 0x0000000302037211 */ /* 0x004fe400078ec0ff */
[----:B------:R-:W-:-:S03]  /*15b0*/  SHF.L.U32 R2, R8, 0x1f, RZ ;  /* 0x0000001f08027819 */ /* 0x000fc600000006ff */
[----:B------:R-:W-:-:S04]  /*15c0*/  IMAD R3, R10, 0x8, R3 ;  /* 0x000000080a037824 */ /* 0x000fc800078e0203 */
[----:B------:R-:W2:Y:S02]  /*15d0*/  SYNCS.PHASECHK.TRANS64.TRYWAIT P0, [R3+URZ+0x100], R2 ;  /* 0x00010002030075a7 */ /* 0x000ea400080011ff */
[----:B--2---:R-:W-:Y:S05]  /*15e0*/  @!P0 BRA `(.L_x_19) ;  /* 0x0000006c00948947 */ /* 0x004fea0003800000 */
.L_x_107:
[----:B------:R-:W-:Y:S01]  /*15f0*/  VIADD R10, R10, 0x1 ;  /* 0x000000010a0a7836 */ /* 0x000fe20000000000 */
[----:B------:R2:W-:Y:S04]  /*1600*/  SYNCS.ARRIVE.TRANS64.A1T0 RZ, [R3+URZ+0xf0], RZ ;  /* 0x0000f0ff03ff79a7 */ /* 0x0005e800081000ff */
[----:B------:R-:W-:-:S04]  /*1610*/  ISETP.NE.AND P0, PT, R10, 0x2, PT ;  /* 0x000000020a00780c */ /* 0x000fc80003f05270 */
[----:B------:R-:W-:Y:S02]  /*1620*/  SEL R10, R10, RZ, P0 ;  /* 0x000000ff0a0a7207 */ /* 0x000fe40000000000 */
[----:B--2---:R-:W-:-:S04]  /*1630*/  SEL R3, RZ, 0x1, P0 ;  /* 0x00000001ff037807 */ /* 0x004fc80000000000 */
[----:B------:R-:W-:-:S07]  /*1640*/  LOP3.LUT R8, R8, R3, RZ, 0x3c, !PT ;  /* 0x0000000308087212 */ /* 0x000fce00078e3cff */
.L_x_18:
[----:B------:R-:W-:Y:S01]  /*1650*/  UMOV UR4, 0x400 ;  /* 0x0000040000047882 */ /* 0x000fe20000000000 */
[----:B------:R-:W-:Y:S01]  /*1660*/  SHF.L.U32 R2, R15, 0x1f, RZ ;  /* 0x0000001f0f027819 */ /* 0x000fe200000006ff */
[----:B-1----:R-:W-:Y:S01]  /*1670*/  ULEA UR4, UR37, UR4, 0x18 ;  /* 0x0000000425047291 */ /* 0x002fe2000f8ec0ff */
[----:B------:R-:W-:Y:S01]  /*1680*/  R2UR UR34, R21 ;  /* 0x00000000152272ca */ /* 0x000fe200000e0000 */
[----:B------:R-:W-:Y:S01]  /*1690*/  UISETP.GE.U32.AND UP0, UPT, UR13, 0xff, UPT ;  /* 0x000000ff0d00788c */ /* 0x000fe2000bf06070 */
[----:B------:R-:W-:Y:S01]  /*16a0*/  R2UR UR11, R20 ;  /* 0x00000000140b72ca */ /* 0x000fe200000e0000 */
[----:B------:R-:W-:Y:S01]  /*16b0*/  ULEA UR8, UR6, UR4, 0x3 ;  /* 0x0000000406087291 */ /* 0x000fe2000f8e18ff */
[----:B------:R-:W-:-:S08]  /*16c0*/  UMOV UR24, URZ ;  /* 0x000000ff00187c82 */ /* 0x000fd00008000000 */
[----:B------:R1:W2:Y:S01]  /*16d0*/  SYNCS.PHASECHK.TRANS64.TRYWAIT P0, [UR8+0x30], R2 ;  /* 0x00003002ff0075a7 */ /* 0x0002a20008001108 */
[----:B------:R-:W-:Y:S02]  /*16e0*/  USHF.L.U32 UR34, UR34, 0x7, URZ ;  /* 0x0000000722227899 */ /* 0x000fe400080006ff */
[----:B------:R-:W-:Y:S01]  /*16f0*/  USHF.L.U32 UR11, UR11, 0x7, URZ ;  /* 0x000000070b0b7899 */ /* 0x000fe200080006ff */
[----:B------:R-:W-:Y:S11]  /*1700*/  BRA.U !UP0, `(.L_x_20) ;  /* 0x0000000108a47547 */ /* 0x000ff6000b800000 */
[----:B------:R-:W-:Y:S01]  /*1710*/  UMOV UR16, URZ ;  /* 0x000000ff00107c82 */ /* 0x000fe20008000000 */
[----:B------:R-:W-:-:S05]  /*1720*/  UMOV UR17, UR6 ;  /* 0x0000000600117c82 */ /* 0x000fca0008000000 */
.L_x_25:
[----:B-1----:R-:W-:Y:S01]  /*1730*/  ULEA UR33, UR17, UR4, 0x3 ;  /* 0x0000000411217291 */ /* 0x002fe2000f8e18ff */
[----:B--2---:R-:W-:Y:S01]  /*1740*/  @!P5 MOV R3, 0x8000 ;  /* 0x000080000003d802 */ /* 0x004fe20000000f00 */
[----:B--2---:R-:W-:Y:S10]  /*1750*/  @P0 BRA `(.L_x_21) ;  /* 0x00000000000c0947 */ /* 0x004ff40003800000 */
[----:B------:R-:W-:-:S04]  /*1760*/  SHF.L.U32 R5, R15, 0x1f, RZ ;  /* 0x0000001f0f057819 */ /* 0x000fc800000006ff */
[----:B------:R-:W2:Y:S02]  /*1770*/  SYNCS.PHASECHK.TRANS64.TRYWAIT P0, [UR33+0x30], R5 ;  /* 0x00003005ff0075a7 */ /* 0x000ea40008001121 */
[----:B--2---:R-:W-:Y:S05]  /*1780*/  @!P0 BRA `(.L_x_22) ;  /* 0x0000006c00408947 */ /* 0x004fea0003800000 */
.L_x_21:
[----:B------:R2:W-:Y:S01]  /*1790*/  @!P5 SYNCS.ARRIVE.TRANS64 RZ, [UR33], R3 ;  /* 0x00000003ffffd9a7 */ /* 0x0005e20008000021 */
[----:B------:R-:W-:Y:S04]  /*17a0*/  BSSY.RECONVERGENT B0, `(.L_x_23) ;  /* 0x0000003000007945 */ /* 0x000fe80003800200 */
[----:B------:R-:W-:Y:S05]  /*17b0*/  @P4 BRA `(.L_x_24) ;  /* 0x0000000000044947 */ /* 0x000fea0003800000 */
[----:B------:R-:W-:Y:S05]  /*17c0*/  BPT.TRAP 0x1 ;  /* 0x000000040000795c */ /* 0x000fea0000300000 */
.L_x_24:
[----:B------:R-:W-:Y:S05]  /*17d0*/  BSYNC.RECONVERGENT B0 ;  /* 0x0000000000007941 */ /* 0x000fea0003800200 */
.L_x_23:
[----:B------:R-:W-:Y:S02]  /*17e0*/  UIADD3 UR6, UPT, UPT, UR17, 0x1, URZ ;  /* 0x0000000111067890 */ /* 0x000fe4000fffe0ff */
[----:B------:R-:W-:Y:S02]  /*17f0*/  UIADD3 UR26, UP1, UPT, UR22, 0x80, URZ ;  /* 0x00000080161a7890 */ /* 0x000fe4000ff3e0ff */
[----:B------:R-:W-:Y:S02]  /*1800*/  UISETP.NE.AND UP0, UPT, UR6, 0x6, UPT ;  /* 0x000000060600788c */ /* 0x000fe4000bf05270 */
[----:B------:R-:W-:Y:S02]  /*1810*/  USHF.L.U32 UR35, UR16, 0x7, URZ ;  /* 0x0000000710237899 */ /* 0x000fe400080006ff */
[----:B------:R-:W-:Y:S02]  /*1820*/  USEL UR9, URZ, 0x1, UP0 ;  /* 0x00000001ff097887 */ /* 0x000fe40008000000 */
[----:B------:R-:W-:-:S02]  /*1830*/  USEL UR6, UR6, URZ, UP0 ;  /* 0x000000ff06067287 */ /* 0x000fc40008000000 */
[----:B------:R-:W-:Y:S02]  /*1840*/  UIADD3 UR20, UP0, UPT, UR22, 0x180, URZ ;  /* 0x0000018016147890 */ /* 0x000fe4000ff1e0ff */
[----:B------:R-:W-:Y:S01]  /*1850*/  ULEA UR8, UR6, UR4, 0x3 ;  /* 0x0000000406087291 */ /* 0x000fe2000f8e18ff */
[----:B------:R-:W-:Y:S01]  /*1860*/  LOP3.LUT R15, R15, UR9, RZ, 0x3c, !PT ;  /* 0x000000090f0f7c12 */ /* 0x000fe2000f8e3cff */
[----:B------:R-:W-:Y:S02]  /*1870*/  UIADD3.X UR27, UPT, UPT, URZ, UR23, URZ, UP1, !UPT ;  /* 0x00000017ff1b7290 */ /* 0x000fe40008ffe4ff */
[----:B------:R-:W-:Y:S01]  /*1880*/  UIADD3.X UR21, UPT, UPT, URZ, UR23, URZ, UP0, !UPT ;  /* 0x00000017ff157290 */ /* 0x000fe200087fe4ff */
[----:B-1----:R-:W-:Y:S01]  /*1890*/  SHF.L.U32 R2, R15, 0x1f, RZ ;  /* 0x0000001f0f027819 */ /* 0x002fe200000006ff */
[----:B------:R-:W-:Y:S01]  /*18a0*/  UMOV UR18, 0x0 ;  /* 0x0000000000127882 */ /* 0x000fe20000000000 */
[----:B------:R-:W-:Y:S01]  /*18b0*/  UMOV UR19, 0x10000000 ;  /* 0x1000000000137882 */ /* 0x000fe20000000000 */
[----:B------:R-:W-:Y:S01]  /*18c0*/  UMOV UR12, UR36 ;  /* 0x00000024000c7c82 */ /* 0x000fe20008000000 */
[----:B------:R1:W1:Y:S01]  /*18d0*/  SYNCS.PHASECHK.TRANS64.TRYWAIT P0, [UR8+0x30], R2 ;  /* 0x00003002ff0075a7 */ /* 0x0002620008001108 */
[----:B------:R-:W-:Y:S01]  /*18e0*/  ULEA UR8, UR17, UR4, 0xe ;  /* 0x0000000411087291 */ /* 0x000fe2000f8e70ff */
[----:B------:R-:W-:Y:S01]  /*18f0*/  UMOV UR9, UR33 ;  /* 0x0000002100097c82 */ /* 0x000fe20008000000 */
[----:B------:R-:W-:-:S02]  /*1900*/  UMOV UR10, UR35 ;  /* 0x00000023000a7c82 */ /* 0x000fc40008000000 */
[----:B------:R-:W-:Y:S02]  /*1910*/  UIADD3 UR32, UPT, UPT, UR8, 0x8400, URZ ;  /* 0x0000840008207890 */ /* 0x000fe4000fffe0ff */
[----:B------:R-:W-:Y:S02]  /*1920*/  UIADD3 UR8, UPT, UPT, UR8, 0x20400, URZ ;  /* 0x0002040008087890 */ /* 0x000fe4000fffe0ff */
[----:B------:R-:W-:Y:S01]  /*1930*/  UIADD3 UR16, UPT, UPT, UR16, 0x1, URZ ;  /* 0x0000000110107890 */ /* 0x000fe2000fffe0ff */
[----:B------:R-:W-:Y:S01]  /*1940*/  UMOV UR24, UR5 ;  /* 0x0000000500187c82 */ /* 0x000fe20008000000 */
[----:B------:R-:W-:Y:S02]  /*1950*/  UMOV UR17, UR6 ;  /* 0x0000000600117c82 */ /* 0x000fe40008000000 */
[----:B------:R-:W-:Y:S01]  /*1960*/  UISETP.NE.AND UP0, UPT, UR16, UR5, UPT ;  /* 0x000000051000728c */ /* 0x000fe2000bf05270 */
[----:B------:R1:W-:Y:S02]  /*1970*/  UTMALDG.3D [UR32], [UR26], desc[UR18] ;  /* 0x000012201a0075b4 */ /* 0x0003e40008011000 */
[----:B------:R1:W-:Y:S06]  /*1980*/  UTMALDG.3D [UR8], [UR20], desc[UR18] ;  /* 0x00001208140075b4 */ /* 0x0003ec0008011000 */
[----:B------:R-:W-:Y:S05]  /*1990*/  BRA.U UP0, `(.L_x_25) ;  /* 0xfffffffd00647547 */ /* 0x000fea000b83ffff */
.L_x_20:
[----:B-1----:R-:W-:Y:S01]  /*19a0*/  ULEA UR8, UR6, UR4, 0x3 ;  /* 0x0000000406087291 */ /* 0x002fe2000f8e18ff */
[----:B------:R-:W-:Y:S01]  /*19b0*/  SHF.L.U32 R2, R15, 0x1f, RZ ;  /* 0x0000001f0f027819 */ /* 0x000fe200000006ff */
[----:B------:R-:W-:Y:S01]  /*19c0*/  @!P1 SYNCS.ARRIVE.TRANS64.A1T0 RZ, [UR4+0x88], RZ ;  /* 0x000088ffffff99a7 */ /* 0x000fe20008100004 */
[----:B------:R-:W-:-:S06]  /*19d0*/  UISETP.GT.AND UP0, UPT, UR15, UR14, UPT ;  /* 0x0000000e0f00728c */ /* 0x000fcc000bf04270 */
[----:B--2---:R1:W2:Y:S03]  /*19e0*/  SYNCS.PHASECHK.TRANS64.TRYWAIT P0, [UR8+0x30], R2 ;  /* 0x00003002ff0075a7 */ /* 0x0042a60008001108 */
[----:B------:R-:W-:Y:S05]  /*19f0*/  BRA.U !UP0, `(.L_x_26) ;  /* 0x0000000108a87547 */ /* 0x000fea000b800000 */
[----:B------:R-:W-:Y:S01]  /*1a00*/  UIADD3 UR21, UPT, UPT, UR7, UR24, URZ ;  /* 0x0000001807157290 */ /* 0x000fe2000fffe0ff */
[----:B------:R-:W-:-:S11]  /*1a10*/  UMOV UR25, UR6 ;  /* 0x0000000600197c82 */ /* 0x000fd60008000000 */
.L_x_31:
[----:B-1----:R-:W-:Y:S01]  /*1a20*/  ULEA UR17, UR25, UR4, 0x3 ;  /* 0x0000000419117291 */ /* 0x002fe2000f8e18ff */
[----:B--2---:R-:W-:Y:S01]  /*1a30*/  @!P5 MOV R3, 0x8000 ;  /* 0x000080000003d802 */ /* 0x004fe20000000f00 */
[----:B--2---:R-:W-:Y:S10]  /*1a40*/  @P0 BRA `(.L_x_27) ;  /* 0x00000000000c0947 */ /* 0x004ff40003800000 */
[----:B------:R-:W-:-:S04]  /*1a50*/  SHF.L.U32 R5, R15, 0x1f, RZ ;  /* 0x0000001f0f057819 */ /* 0x000fc800000006ff */
[----:B------:R-:W2:Y:S02]  /*1a60*/  SYNCS.PHASECHK.TRANS64.TRYWAIT P0, [UR17+0x30], R5 ;  /* 0x00003005ff0075a7 */ /* 0x000ea40008001111 */
[----:B--2---:R-:W-:Y:S05]  /*1a70*/  @!P0 BRA `(.L_x_28) ;  /* 0x00000068009c8947 */ /* 0x004fea0003800000 */
.L_x_27:
[----:B------:R2:W-:Y:S01]  /*1a80*/  @!P5 SYNCS.ARRIVE.TRANS64 RZ, [UR17], R3 ;  /* 0x00000003ffffd9a7 */ /* 0x0005e20008000011 */
[----:B------:R-:W-:Y:S04]  /*1a90*/  BSSY.RECONVERGENT B0, `(.L_x_29) ;  /* 0x0000003000007945 */ /* 0x000fe80003800200 */
[----:B------:R-:W-:Y:S05]  /*1aa0*/  @P4 BRA `(.L_x_30) ;  /* 0x0000000000044947 */ /* 0x000fea0003800000 */
[----:B------:R-:W-:Y:S05]  /*1ab0*/  BPT.TRAP 0x1 ;  /* 0x000000040000795c */ /* 0x000fea0000300000 */
.L_x_30:
[----:B------:R-:W-:Y:S05]  /*1ac0*/  BSYNC.RECONVERGENT B0 ;  /* 0x0000000000007941 */ /* 0x000fea0003800200 */
.L_x_29:
        /* <DEDUP_REMOVED lines=20> */
[----:B------:R-:W-:Y:S01]  /*1c10*/  UIADD3 UR8, UPT, UPT, UR8, 0x20400, URZ ;  /* 0x0002040008087890 */ /* 0x000fe2000fffe0ff */
[----:B------:R-:W-:Y:S01]  /*1c20*/  UMOV UR9, UR17 ;  /* 0x0000001100097c82 */ /* 0x000fe20008000000 */
[----:B------:R-:W-:Y:S01]  /*1c30*/  UMOV UR10, UR19 ;  /* 0x00000013000a7c82 */ /* 0x000fe20008000000 */
[----:B------:R-:W-:Y:S01]  /*1c40*/  UIADD3 UR24, UPT, UPT, UR24, 0x1, URZ ;  /* 0x0000000118187890 */ /* 0x000fe2000fffe0ff */
[----:B------:R-:W-:-:S03]  /*1c50*/  UMOV UR25, UR6 ;  /* 0x0000000600197c82 */ /* 0x000fc60008000000 */
[----:B------:R1:W-:Y:S01]  /*1c60*/  UTMALDG.3D [UR16], [UR30], desc[UR26] ;  /* 0x00001a101e0075b4 */ /* 0x0003e20008011000 */
[----:B------:R-:W-:Y:S01]  /*1c70*/  UISETP.NE.AND UP0, UPT, UR24, UR21, UPT ;  /* 0x000000151800728c */ /* 0x000fe2000bf05270 */
[----:B------:R1:W-:Y:S08]  /*1c80*/  UTMALDG.3D [UR8], [UR28], desc[UR26] ;  /* 0x00001a081c0075b4 */ /* 0x0003f00008011000 */
[----:B------:R-:W-:Y:S05]  /*1c90*/  BRA.U UP0, `(.L_x_31) ;  /* 0xfffffffd00607547 */ /* 0x000fea000b83ffff */
.L_x_26:
[----:B-1----:R-:W-:Y:S01]  /*1ca0*/  LEA R2, R14, UR4, 0x3 ;  /* 0x000000040e027c11 */ /* 0x002fe2000f8e18ff */
[----:B------:R-:W-:Y:S01]  /*1cb0*/  NOP ;  /* 0x0000000000007918 */ /* 0x000fe20000000000 */
[----:B--2---:R-:W-:Y:S02]  /*1cc0*/  SHF.L.U32 R3, R12, 0x1f, RZ ;  /* 0x0000001f0c037819 */ /* 0x004fe400000006ff */
[----:B------:R-:W-:Y:S02]  /*1cd0*/  LEA R4, R14, UR4, 0x4 ;  /* 0x000000040e047c11 */ /* 0x000fe4000f8e20ff */
[----:B------:R-:W1:Y:S02]  /*1ce0*/  SYNCS.PHASECHK.TRANS64.TRYWAIT P0, [R2+URZ+0x90], R3 ;  /* 0x00009003020075a7 */ /* 0x000e6400080011ff */
[----:B-1----:R-:W-:Y:S05]  /*1cf0*/  @!P0 BRA `(.L_x_32) ;  /* 0x0000006800148947 */ /* 0x002fea0003800000 */
.L_x_110:
[----:B------:R-:W2:Y:S01]  /*1d00*/  LDS.128 R4, [R4+0x120] ;  /* 0x0001200004047984 */ /* 0x000ea20000000c00 */
[----:B---3--:R-:W-:Y:S01]  /*1d10*/  ISETP.GE.AND P0, PT, R72, 0x1, PT ;  /* 0x000000014800780c */ /* 0x008fe20003f06270 */
[----:B-1----:R-:W-:Y:S01]  /*1d20*/  VIADD R2, R2, 0xa0 ;  /* 0x000000a002027836 */ /* 0x002fe20000000000 */
[----:B------:R-:W-:Y:S01]  /*1d30*/  @!PT LDS RZ, [RZ] ;  /* 0x00000000fffff984 */ /* 0x000fe20000000800 */
[----:B------:R-:W-:Y:S01]  /*1d40*/  @!PT LDS RZ, [RZ] ;  /* 0x00000000fffff984 */ /* 0x000fe20000000800 */
[----:B------:R-:W-:Y:S01]  /*1d50*/  @!PT LDS RZ, [RZ] ;  /* 0x00000000fffff984 */ /* 0x000fe20000000800 */
[----:B------:R-:W-:Y:S01]  /*1d60*/  @!PT LDS RZ, [RZ] ;  /* 0x00000000fffff984 */ /* 0x000fe20000000800 */
[----:B------:R1:W-:Y:S06]  /*1d70*/  MEMBAR.ALL.CTA ;  /* 0x0000000000007992 */ /* 0x0003ec0000008000 */
[----:B-1----:R-:W1:Y:S01]  /*1d80*/  FENCE.VIEW.ASYNC.S ;  /* 0x00000000000073c6 */ /* 0x002e620000000000 */
[----:B------:R-:W-:-:S04]  /*1d90*/  PRMT R2, RZ, 0x654, R2 ;  /* 0x00000654ff027816 */ /* 0x000fc80000000002 */
[----:B-1----:R1:W-:Y:S01]  /*1da0*/  SYNCS.ARRIVE.TRANS64.RED.A1T0 RZ, [R2+URZ], RZ ;  /* 0x000000ff02ff79a7 */ /* 0x0023e200081004ff */
[----:B--2---:R-:W-:-:S13]  /*1db0*/  LOP3.LUT P2, RZ, R6, 0x1, RZ, 0xc0, !PT ;  /* 0x0000000106ff7812 */ /* 0x004fda000784c0ff */
[----:B------:R-:W-:Y:S01]  /*1dc0*/  @P2 SHF.R.U32.HI R3, RZ, 0x10, R5 ;  /* 0x00000010ff032819 */ /* 0x000fe20000011605 */
[----:B------:R-:W-:Y:S01]  /*1dd0*/  VOTEU.ANY UP0, P2 ;  /* 0x0000000000ff7886 */ /* 0x000fe20001000100 */
[----:B------:R-:W-:Y:S02]  /*1de0*/  @P2 MOV R13, R4 ;  /* 0x00000004000d2202 */ /* 0x000fe40000000f00 */
[----:B------:R-:W-:Y:S02]  /*1df0*/  @P2 R2UR.BROADCAST UR8, R3 ;  /* 0x00000000030822ca */ /* 0x000fe400008e0000 */
[----:B------:R-:W-:-:S11]  /*1e00*/  @P2 LOP3.LUT R11, R5, 0xffff, RZ, 0xc0, !PT ;  /* 0x0000ffff050b2812 */ /* 0x000fd600078ec0ff */
[----:B------:R-:W-:Y:S01]  /*1e10*/  @UP0 UMOV UR36, UR8 ;  /* 0x0000000800240c82 */ /* 0x000fe20008000000 */
[----:B-1----:R-:W-:Y:S05]  /*1e20*/  @!P0 BRA `(.L_x_33) ;  /* 0x0000000000b88947 */ /* 0x002fea0003800000 */
[----:B------:R-:W4:Y:S01]  /*1e30*/  LDC.64 R4, c[0x0][0xb18] ;  /* 0x0002c600ff047b82 */ /* 0x000f220000000a00 */
[----:B------:R-:W-:-:S07]  /*1e40*/  ISETP.NE.AND P3, PT, R72, 0x1, PT ;  /* 0x000000014800780c */ /* 0x000fce0003f65270 */
[----:B------:R-:W1:Y:S08]  /*1e50*/  LDC.64 R6, c[0x0][0xb10] ;  /* 0x0002c400ff067b82 */ /* 0x000e700000000a00 */
[----:B------:R-:W2:Y:S08]  /*1e60*/  LDC R16, c[0x0][0xb20] ;  /* 0x0002c800ff107b82 */ /* 0x000eb00000000800 */
[----:B------:R-:W3:Y:S01]  /*1e70*/  LDC R18, c[0x0][0xb0c] ;  /* 0x0002c300ff127b82 */ /* 0x000ee20000000800 */
[----:B----4-:R-:W-:Y:S01]  /*1e80*/  IMAD.HI.U32 R17, R0, R5, RZ ;  /* 0x0000000500117227 */ /* 0x010fe200078e00ff */
[----:B------:R-:W-:-:S03]  /*1e90*/  ISETP.NE.AND P0, PT, R4, 0x1, PT ;  /* 0x000000010400780c */ /* 0x000fc60003f05270 */
[----:B------:R-:W-:-:S03]  /*1ea0*/  IMAD.HI.U32 R5, R11, R5, RZ ;  /* 0x000000050b057227 */ /* 0x000fc600078e00ff */
[----:B------:R-:W4:Y:S01]  /*1eb0*/  LDC.64 R2, c[0x0][0xb28] ;  /* 0x0002ca00ff027b82 */ /* 0x000f220000000a00 */
[----:B-1----:R-:W-:-:S04]  /*1ec0*/  IMAD.HI.U32 R20, R9, R6, RZ ;  /* 0x0000000609147227 */ /* 0x002fc800078e00ff */
[----:B------:R-:W-:Y:S01]  /*1ed0*/  IMAD.HI.U32 R22, R13, R6, RZ ;  /* 0x000000060d167227 */ /* 0x000fe200078e00ff */
[----:B------:R-:W-:Y:S02]  /*1ee0*/  SHF.R.U32.HI R20, RZ, R7, R20 ;  /* 0x00000007ff147219 */ /* 0x000fe40000011614 */
[-C--:B--2---:R-:W-:Y:S02]  /*1ef0*/  SHF.R.U32.HI R17, RZ, R16.reuse, R17 ;  /* 0x00000010ff117219 */ /* 0x084fe40000011611 */
[----:B------:R-:W-:Y:S02]  /*1f00*/  SHF.R.U32.HI R16, RZ, R16, R5 ;  /* 0x00000010ff107219 */ /* 0x000fe40000011605 */
[----:B------:R-:W-:Y:S02]  /*1f10*/  SEL R17, R0, R17, !P0 ;  /* 0x0000001100117207 */ /* 0x000fe40004000000 */
[----:B------:R-:W-:Y:S02]  /*1f20*/  SHF.R.U32.HI R22, RZ, R7, R22 ;  /* 0x00000007ff167219 */ /* 0x000fe40000011616 */
[----:B---3--:R-:W-:-:S02]  /*1f30*/  ISETP.NE.AND P1, PT, R18, 0x1, PT ;  /* 0x000000011200780c */ /* 0x008fc40003f25270 */
[----:B------:R-:W-:Y:S02]  /*1f40*/  SEL R5, R11, R16, !P0 ;  /* 0x000000100b057207 */ /* 0x000fe40004000000 */
[----:B------:R-:W-:Y:S02]  /*1f50*/  SEL R19, R9, R20, !P1 ;  /* 0x0000001409137207 */ /* 0x000fe40004800000 */
[----:B------:R-:W-:Y:S01]  /*1f60*/  SEL R7, R13, R22, !P1 ;  /* 0x000000160d077207 */ /* 0x000fe20004800000 */
[----:B----4-:R-:W-:-:S04]  /*1f70*/  IMAD.HI.U32 R20, R17, R2, RZ ;  /* 0x0000000211147227 */ /* 0x010fc800078e00ff */
[----:B------:R-:W-:Y:S01]  /*1f80*/  IMAD.HI.U32 R6, R19, R2, RZ ;  /* 0x0000000213067227 */ /* 0x000fe200078e00ff */
[----:B------:R-:W-:-:S04]  /*1f90*/  @P3 SHF.R.U32.HI R17, RZ, R3, R20 ;  /* 0x00000003ff113219 */ /* 0x000fc80000011614 */
        /* <DEDUP_REMOVED lines=8> */
[----:B------:R-:W-:-:S04]  /*2020*/  @!P0 IMAD.HI.U32 R16, R7, R2, RZ ;  /* 0x0000000207108227 */ /* 0x000fc800078e00ff */
[----:B------:R-:W-:Y:S01]  /*2030*/  IMAD.MOV R2, RZ, RZ, -R6 ;  /* 0x000000ffff027224 */ /* 0x000fe200078e0a06 */
[----:B------:R-:W-:-:S03]  /*2040*/  @!P0 SHF.R.U32.HI R16, RZ, R3, R16 ;  /* 0x00000003ff108219 */ /* 0x000fc60000011610 */
[----:B------:R-:W-:Y:S01]  /*2050*/  IMAD R2, R72, R2, R5 ;  /* 0x0000000248027224 */ /* 0x000fe200078e0205 */
[----:B------:R-:W-:Y:S02]  /*2060*/  @!P0 SEL R3, R7, R16, !P3 ;  /* 0x0000001007038207 */ /* 0x000fe40005800000 */
[----:B------:R-:W-:-:S03]  /*2070*/  IADD3 R16, PT, PT, -R5, RZ, RZ ;  /* 0x000000ff05107210 */ /* 0x000fc60007ffe1ff */
[--C-:B------:R-:W-:Y:S02]  /*2080*/  @!P0 IMAD.IADD R6, R6, 0x1, -R3.reuse ;  /* 0x0000000106068824 */ /* 0x100fe400078e0a03 */
[----:B------:R-:W-:Y:S01]  /*2090*/  @!P0 IMAD R3, R2, R19, R3 ;  /* 0x0000001302038224 */ /* 0x000fe200078e0203 */
[----:B------:R-:W-:Y:S01]  /*20a0*/  IADD3 R2, PT, PT, -R7, RZ, RZ ;  /* 0x000000ff07027210 */ /* 0x000fe20007ffe1ff */
[----:B------:R-:W-:Y:S02]  /*20b0*/  @!P0 IMAD R5, R72, R6, R7 ;  /* 0x0000000648058224 */ /* 0x000fe400078e0207 */
[----:B------:R-:W-:Y:S02]  /*20c0*/  IMAD R11, R4, R16, R11 ;  /* 0x00000010040b7224 */ /* 0x000fe400078e020b */
[----:B------:R-:W-:Y:S02]  /*20d0*/  @!P0 IMAD.MOV.U32 R7, RZ, RZ, R3 ;  /* 0x000000ffff078224 */ /* 0x000fe400078e0003 */
[----:B------:R-:W-:-:S02]  /*20e0*/  IMAD R2, R18, R2, R13 ;  /* 0x0000000212027224 */ /* 0x000fc400078e020d */
[----:B------:R-:W-:Y:S02]  /*20f0*/  IMAD R11, R5, R4, R11 ;  /* 0x00000004050b7224 */ /* 0x000fe400078e020b */
[----:B------:R-:W-:Y:S02]  /*2100*/  IMAD R13, R7, R18, R2 ;  /* 0x00000012070d7224 */ /* 0x000fe400078e0202 */
.L_x_33:
[----:B------:R-:W1:Y:S02]  /*2110*/  LDCU UR8, c[0x0][0xb30] ;  /* 0x00016600ff0877ac */ /* 0x000e640008000800 */
[----:B-1----:R-:W-:-:S09]  /*2120*/  UISETP.NE.AND UP0, UPT, UR8, 0x1, UPT ;  /* 0x000000010800788c */ /* 0x002fd2000bf05270 */
[----:B------:R-:W-:Y:S05]  /*2130*/  BRA.U UP0, `(.L_x_34) ;  /* 0x0000000100407547 */ /* 0x000fea000b800000 */
[----:B------:R-:W1:Y:S08]  /*2140*/  LDC.64 R4, c[0x0][0xb10] ;  /* 0x0002c400ff047b82 */ /* 0x000e700000000a00 */
[----:B------:R-:W2:Y:S08]  /*2150*/  LDC.64 R2, c[0x0][0xb18] ;  /* 0x0002c600ff027b82 */ /* 0x000eb00000000a00 */
[----:B------:R-:W3:Y:S08]  /*2160*/  LDC R6, c[0x0][0xb20] ;  /* 0x0002c800ff067b82 */ /* 0x000ef00000000800 */
[----:B------:R-:W4:Y:S01]  /*2170*/  LDC R16, c[0x0][0xb0c] ;  /* 0x0002c300ff107b82 */ /* 0x000f220000000800 */
[----:B-1----:R-:W-:-:S05]  /*2180*/  IMAD.HI.U32 R4, R13, R4, RZ ;  /* 0x000000040d047227 */ /* 0x002fca00078e00ff */
[----:B------:R-:W-:Y:S01]  /*2190*/  SHF.R.U32.HI R4, RZ, R5, R4 ;  /* 0x00000005ff047219 */ /* 0x000fe20000011604 */
[----:B--2---:R-:W-:Y:S01]  /*21a0*/  IMAD.HI.U32 R3, R11, R3, RZ ;  /* 0x000000030b037227 */ /* 0x004fe200078e00ff */
[----:B------:R-:W-:-:S04]  /*21b0*/  ISETP.NE.AND P0, PT, R2, 0x1, PT ;  /* 0x000000010200780c */ /* 0x000fc80003f05270 */
[----:B---3--:R-:W-:-:S04]  /*21c0*/  SHF.R.U32.HI R6, RZ, R6, R3 ;  /* 0x00000006ff067219 */ /* 0x008fc80000011603 */
[----:B------:R-:W-:Y:S02]  /*21d0*/  SEL R3, R11, R6, !P0 ;  /* 0x000000060b037207 */ /* 0x000fe40004000000 */
[----:B----4-:R-:W-:-:S04]  /*21e0*/  ISETP.NE.AND P1, PT, R16, 0x1, PT ;  /* 0x000000011000780c */ /* 0x010fc80003f25270 */
[----:B------:R-:W-:-:S05]  /*21f0*/  SEL R4, R13, R4, !P1 ;  /* 0x000000040d047207 */ /* 0x000fca0004800000 */
[----:B------:R-:W-:Y:S02]  /*2200*/  IMAD.IADD R5, R3, 0x1, -R4 ;  /* 0x0000000103057824 */ /* 0x000fe400078e0a04 */
[----:B------:R-:W-:Y:S02]  /*2210*/  IMAD.IADD R3, R4, 0x1, -R3 ;  /* 0x0000000104037824 */ /* 0x000fe400078e0a03 */
[----:B------:R-:W-:Y:S02]  /*2220*/  IMAD R13, R5, R16, R13 ;  /* 0x00000010050d7224 */ /* 0x000fe400078e020d */
[----:B------:R-:W-:-:S07]  /*2230*/  IMAD R11, R3, R2, R11 ;  /* 0x00000002030b7224 */ /* 0x000fce00078e020b */
.L_x_34:
[----:B------:R-:W-:Y:S01]  /*2240*/  VIADD R14, R14, 0x1 ;  /* 0x000000010e0e7836 */ /* 0x000fe20000000000 */
[----:B------:R-:W-:Y:S01]  /*2250*/  PLOP3.LUT P1, PT, PT, PT, PT, 0x80, 0x8 ;  /* 0x000000000008781c */ /* 0x000fe20003f2f070 */
[----:B------:R-:W-:Y:S02]  /*2260*/  IMAD.IADD R21, R13, 0x1, R152 ;  /* 0x000000010d157824 */ /* 0x000fe400078e0298 */
[----:B------:R-:W-:Y:S01]  /*2270*/  IMAD.IADD R20, R11, 0x1, R150 ;  /* 0x000000010b147824 */ /* 0x000fe200078e0296 */
[----:B------:R-:W-:-:S04]  /*2280*/  ISETP.NE.AND P0, PT, R14, 0x2, PT ;  /* 0x000000020e00780c */ /* 0x000fc80003f05270 */
[----:B------:R-:W-:Y:S02]  /*2290*/  SEL R3, RZ, 0x1, P0 ;  /* 0x00000001ff037807 */ /* 0x000fe40000000000 */
[----:B------:R-:W-:Y:S02]  /*22a0*/  SEL R14, R14, RZ, P0 ;  /* 0x000000ff0e0e7207 */ /* 0x000fe40000000000 */
[----:B------:R-:W-:Y:S01]  /*22b0*/  LOP3.LUT R12, R12, R3, RZ, 0x3c, !PT ;  /* 0x000000030c0c7212 */ /* 0x000fe200078e3cff */
[----:B------:R-:W-:Y:S06]  /*22c0*/  @P2 BRA `(.L_x_35) ;  /* 0xfffffff000a02947 */ /* 0x000fec000383ffff */
[----:B------:R-:W-:Y:S01]  /*22d0*/  UIADD3 UR4, UPT, UPT, UR4, 0x30, URZ ;  /* 0x0000003004047890 */ /* 0x000fe2000fffe0ff */
[----:B------:R-:W-:-:S03]  /*22e0*/  SHF.L.U32 R3, R15, 0x1f, RZ ;  /* 0x0000001f0f037819 */ /* 0x000fc600000006ff */
[----:B------:R-:W-:-:S09]  /*22f0*/  ULEA UR5, UR6, UR4, 0x3 ;  /* 0x0000000406057291 */ /* 0x000fd2000f8e18ff */
[----:B------:R-:W1:Y:S02]  /*2300*/  SYNCS.PHASECHK.TRANS64.TRYWAIT P0, [UR5], R3 ;  /* 0x00000003ff0075a7 */ /* 0x000e640008001105 */
[----:B-1----:R-:W-:Y:S05]  /*2310*/  @!P0 BRA `(.L_x_36) ;  /* 0x0000006000a08947 */ /* 0x002fea0003800000 */
.L_x_112:
[----:B------:R-:W-:-:S04]  /*2320*/  UIADD3 UR6, UPT, UPT, UR6, 0x1, URZ ;  /* 0x0000000106067890 */ /* 0x000fc8000fffe0ff */
[----:B------:R-:W-:-:S04]  /*2330*/  UISETP.NE.AND UP0, UPT, UR6, 0x6, UPT ;  /* 0x000000060600788c */ /* 0x000fc8000bf05270 */
[----:B------:R-:W-:Y:S02]  /*2340*/  USEL UR7, URZ, 0x1, UP0 ;  /* 0x00000001ff077887 */ /* 0x000fe40008000000 */
[----:B------:R-:W-:-:S04]  /*2350*/  USEL UR6, UR6, URZ, UP0 ;  /* 0x000000ff06067287 */ /* 0x000fc80008000000 */
[----:B------:R-:W-:Y:S01]  /*2360*/  ULEA UR5, UR6, UR4, 0x3 ;  /* 0x0000000406057291 */ /* 0x000fe2000f8e18ff */
[----:B------:R-:W-:-:S04]  /*2370*/  LOP3.LUT R2, R15, UR7, RZ, 0x3c, !PT ;  /* 0x000000070f027c12 */ /* 0x000fc8000f8e3cff */
[----:B-1----:R-:W-:-:S04]  /*2380*/  SHF.L.U32 R3, R2, 0x1f, RZ ;  /* 0x0000001f02037819 */ /* 0x002fc800000006ff */
[----:B------:R-:W1:Y:S02]  /*2390*/  SYNCS.PHASECHK.TRANS64.TRYWAIT P0, [UR5], R3 ;  /* 0x00000003ff0075a7 */ /* 0x000e640008001105 */
[----:B-1----:R-:W-:Y:S05]  /*23a0*/  @!P0 BRA `(.L_x_37) ;  /* 0x0000006000948947 */ /* 0x002fea0003800000 */
.L_x_114:
        /* <DEDUP_REMOVED lines=9> */
.L_x_116:
        /* <DEDUP_REMOVED lines=9> */
.L_x_118:
        /* <DEDUP_REMOVED lines=9> */
.L_x_120:
[----:B------:R-:W-:-:S04]  /*2560*/  UIADD3 UR6, UPT, UPT, UR6, 0x1, URZ ;  /* 0x0000000106067890 */ /* 0x000fc8000fffe0ff */
[----:B------:R-:W-:-:S04]  /*2570*/  UISETP.NE.AND UP0, UPT, UR6, 0x6, UPT ;  /* 0x000000060600788c */ /* 0x000fc8000bf05270 */
[----:B------:R-:W-:Y:S02]  /*2580*/  USEL UR5, URZ, 0x1, UP0 ;  /* 0x00000001ff057887 */ /* 0x000fe40008000000 */
[----:B------:R-:W-:-:S04]  /*2590*/  USEL UR6, UR6, URZ, UP0 ;  /* 0x000000ff06067287 */ /* 0x000fc80008000000 */
[----:B------:R-:W-:Y:S01]  /*25a0*/  ULEA UR6, UR6, UR4, 0x3 ;  /* 0x0000000406067291 */ /* 0x000fe2000f8e18ff */
[----:B-1----:R-:W-:-:S04]  /*25b0*/  LOP3.LUT R3, R2, UR5, RZ, 0x3c, !PT ;  /* 0x0000000502037c12 */ /* 0x002fc8000f8e3cff */
[----:B------:R-:W-:Y:S01]  /*25c0*/  SHF.L.U32 R3, R3, 0x1f, RZ ;  /* 0x0000001f03037819 */ /* 0x000fe200000006ff */
[----:B----4-:R-:W-:-:S07]  /*25d0*/  IMAD.U32 R0, RZ, RZ, UR6 ;  /* 0x00000006ff007e24 */ /* 0x010fce000f8e00ff */
.L_x_41:
[----:B-1----:R1:W2:Y:S02]  /*25e0*/  SYNCS.PHASECHK.TRANS64.TRYWAIT P0, [R0+URZ], R3 ;  /* 0x00000003000075a7 */ /* 0x0022a400080011ff */
[----:B--2---:R-:W-:Y:S05]  /*25f0*/  @!P0 NANOSLEEP.SYNCS 0x989680 ;  /* 0x009896800000895d */ /* 0x004fea0003900000 */
[----:B------:R-:W2:Y:S02]  /*2600*/  @!P0 SYNCS.PHASECHK.TRANS64 P0, [R0+URZ], R3 ;  /* 0x00000003000085a7 */ /* 0x000ea400080010ff */
[----:B--2---:R-:W-:Y:S05]  /*2610*/  @P0 EXIT ;  /* 0x000000000000094d */ /* 0x004fea0003800000 */
[----:B------:R-:W-:Y:S05]  /*2620*/  BRA `(.L_x_41) ;  /* 0xfffffffc00ec7947 */ /* 0x000fea000383ffff */
.L_x_17:
[----:B------:R-:W-:-:S04]  /*2630*/  UISETP.NE.AND UP1, UPT, UR37, URZ, UPT ;  /* 0x000000ff2500728c */ /* 0x000fc8000bf25270 */
[----:B------:R-:W-:-:S09]  /*2640*/  UISETP.NE.OR UP1, UPT, UR8, 0x1, UP1 ;  /* 0x000000010800788c */ /* 0x000fd20008f25670 */
[----:B------:R-:W-:Y:S05]  /*2650*/  BRA.U UP1, `(.L_x_42) ;  /* 0x0000000501487547 */ /* 0x000fea000b800000 */
[----:B------:R-:W-:Y:S01]  /*2660*/  ISETP.NE.AND P2, PT, R2, RZ, PT ;  /* 0x000000ff0200720c */ /* 0x000fe20003f45270 */
[----:B------:R-:W-:Y:S01]  /*2670*/  IMAD.MOV.U32 R12, RZ, RZ, 0x1 ;  /* 0x00000001ff0c7424 */ /* 0x000fe200078e00ff */
[----:B------:R-:W-:Y:S02]  /*2680*/  CS2R R10, SRZ ;  /* 0x00000000000a7805 */ /* 0x000fe4000001ff00 */
[----:B------:R-:W-:Y:S01]  /*2690*/  CS2R R8, SRZ ;  /* 0x0000000000087805 */ /* 0x000fe2000001ff00 */
[----:B------:R-:W-:Y:S01]  /*26a0*/  UMOV UR4, 0x400 ;  /* 0x0000040000047882 */ /* 0x000fe20000000000 */
[----:B------:R-:W-:Y:S01]  /*26b0*/  UMOV UR6, URZ ;  /* 0x000000ff00067c82 */ /* 0x000fe20008000000 */
[----:B------:R-:W-:-:S12]  /*26c0*/  ULEA UR37, UR37, UR4, 0x18 ;  /* 0x0000000425257291 */ /* 0x000fd8000f8ec0ff */
.L_x_46:
[----:B------:R-:W-:Y:S02]  /*26d0*/  LEA R0, R8, UR37, 0x3 ;  /* 0x0000002508007c11 */ /* 0x000fe4000f8e18ff */
[----:B------:R-:W-:-:S03]  /*26e0*/  SHF.L.U32 R5, R9, 0x1f, RZ ;  /* 0x0000001f09057819 */ /* 0x000fc600000006ff */
[----:B------:R-:W-:Y:S01]  /*26f0*/  VIADD R4, R0, 0x100 ;  /* 0x0000010000047836 */ /* 0x000fe20000000000 */
[----:B------:R-:W1:Y:S02]  /*2700*/  SYNCS.PHASECHK.TRANS64.TRYWAIT P0, [R0+URZ+0xf0], R5 ;  /* 0x0000f005000075a7 */ /* 0x000e6400080011ff */
[----:B-1----:R-:W-:Y:S05]  /*2710*/  @!P0 BRA `(.L_x_43) ;  /* 0x0000006000188947 */ /* 0x002fea0003800000 */
.L_x_121:
[----:B------:R-:W-:Y:S01]  /*2720*/  ULEA UR5, UR6, UR37, 0x3 ;  /* 0x0000002506057291 */ /* 0x000fe2000f8e18ff */
[----:B------:R-:W-:Y:S02]  /*2730*/  PRMT R4, RZ, 0x654, R4 ;  /* 0x00000654ff047816 */ /* 0x000fe40000000004 */
[----:B-1----:R-:W-:Y:S01]  /*2740*/  SHF.L.U32 R5, R12, 0x1f, RZ ;  /* 0x0000001f0c057819 */ /* 0x002fe200000006ff */
[----:B------:R-:W-:Y:S01]  /*2750*/  UIADD3 UR4, UPT, UPT, UR5, 0x90, URZ ;  /* 0x0000009005047890 */ /* 0x000fe2000fffe0ff */
[----:B------:R1:W-:Y:S05]  /*2760*/  SYNCS.ARRIVE.TRANS64.RED.A1T0 RZ, [R4+URZ], RZ ;  /* 0x000000ff04ff79a7 */ /* 0x0003ea00081004ff */
[----:B------:R-:W-:Y:S01]  /*2770*/  IMAD.U32 R7, RZ, RZ, UR4 ;  /* 0x00000004ff077e24 */ /* 0x000fe2000f8e00ff */
[----:B------:R-:W2:Y:S04]  /*2780*/  SYNCS.PHASECHK.TRANS64.TRYWAIT P0, [UR5+0xa0], R5 ;  /* 0x0000a005ff0075a7 */ /* 0x000ea80008001105 */
[----:B------:R-:W-:Y:S01]  /*2790*/  PRMT R6, R2, 0x654, R7 ;  /* 0x0000065402067816 */ /* 0x000fe20000000007 */
[----:B-1----:R-:W-:Y:S01]  /*27a0*/  @!P2 IMAD.MOV.U32 R4, RZ, RZ, 0x10 ;  /* 0x00000010ff04a424 */ /* 0x002fe200078e00ff */
[----:B--2---:R-:W-:Y:S06]  /*27b0*/  @!P0 BRA `(.L_x_44) ;  /* 0x0000006000048947 */ /* 0x004fec0003800000 */
.L_x_123:
[----:B------:R-:W-:Y:S01]  /*27c0*/  ULEA UR4, UR6, UR37, 0x4 ;  /* 0x0000002506047291 */ /* 0x000fe2000f8e20ff */
[----:B------:R-:W-:Y:S01]  /*27d0*/  SEL R3, R6, R3, !P2 ;  /* 0x0000000306037207 */ /* 0x000fe20005000000 */
[----:B------:R-:W-:Y:S01]  /*27e0*/  UIADD3 UR5, UPT, UPT, UR5, 0x90, URZ ;  /* 0x0000009005057890 */ /* 0x000fe2000fffe0ff */
[----:B-1----:R-:W-:Y:S01]  /*27f0*/  LEA R0, R11, UR37, 0x3 ;  /* 0x000000250b007c11 */ /* 0x002fe2000f8e18ff */
[----:B------:R-:W-:Y:S01]  /*2800*/  UIADD3 UR4, UPT, UPT, UR4, 0x120, URZ ;  /* 0x0000012004047890 */ /* 0x000fe2000fffe0ff */
[----:B------:R-:W-:Y:S01]  /*2810*/  SHF.L.U32 R5, R10, 0x1f, RZ ;  /* 0x0000001f0a057819 */ /* 0x000fe200000006ff */
[----:B------:R1:W-:Y:S01]  /*2820*/  @!P2 SYNCS.ARRIVE.TRANS64.RED RZ, [R3+URZ], R4 ;  /* 0x0000000403ffa9a7 */ /* 0x0003e200080004ff */
[----:B------:R-:W-:Y:S01]  /*2830*/  UIADD3 UR6, UPT, UPT, UR6, 0x1, URZ ;  /* 0x0000000106067890 */ /* 0x000fe2000fffe0ff */
[----:B------:R-:W-:-:S03]  /*2840*/  VIADD R8, R8, 0x1 ;  /* 0x0000000108087836 */ /* 0x000fc60000000000 */
[----:B------:R-:W-:Y:S02]  /*2850*/  UISETP.NE.AND UP0, UPT, UR6, 0x2, UPT ;  /* 0x000000020600788c */ /* 0x000fe4000bf05270 */
[----:B------:R-:W-:Y:S06]  /*2860*/  UGETNEXTWORKID.BROADCAST [UR4], [UR5] ;  /* 0x00000000040073ca */ /* 0x000fec0008000100 */
[----:B------:R-:W-:Y:S01]  /*2870*/  USEL UR4, URZ, 0x1, UP0 ;  /* 0x00000001ff047887 */ /* 0x000fe20008000000 */
[----:B------:R-:W-:Y:S01]  /*2880*/  ISETP.NE.AND P0, PT, R8, 0x2, PT ;  /* 0x000000020800780c */ /* 0x000fe20003f05270 */
[----:B------:R-:W-:Y:S01]  /*2890*/  USEL UR6, UR6, URZ, UP0 ;  /* 0x000000ff06067287 */ /* 0x000fe20008000000 */
[----:B------:R-:W2:Y:S03]  /*28a0*/  SYNCS.PHASECHK.TRANS64.TRYWAIT P1, [R0+URZ+0x90], R5 ;  /* 0x00009005000075a7 */ /* 0x000ea600080211ff */
[----:B------:R-:W-:Y:S01]  /*28b0*/  LOP3.LUT R12, R12, UR4, RZ, 0x3c, !PT ;  /* 0x000000040c0c7c12 */ /* 0x000fe2000f8e3cff */
[----:B-12---:R-:W-:Y:S07]  /*28c0*/  @!P1 BRA `(.L_x_45) ;  /* 0x0000005c00d89947 */ /* 0x006fee0003800000 */
.L_x_124:
[C---:B------:R-:W-:Y:S01]  /*28d0*/  LEA R4, R11.reuse, UR37, 0x4 ;  /* 0x000000250b047c11 */ /* 0x040fe2000f8e20ff */
[----:B-1----:R-:W-:Y:S01]  /*28e0*/  VIADD R0, R0, 0xa0 ;  /* 0x000000a000007836 */ /* 0x002fe20000000000 */
[----:B------:R-:W-:Y:S01]  /*28f0*/  SEL R8, R8, RZ, P0 ;  /* 0x000000ff08087207 */ /* 0x000fe20000000000 */
[----:B------:R-:W-:-:S03]  /*2900*/  VIADD R11, R11, 0x1 ;  /* 0x000000010b0b7836 */ /* 0x000fc60000000000 */
[----:B------:R-:W1:Y:S01]  /*2910*/  LDS.128 R4, [R4+0x120] ;  /* 0x0001200004047984 */ /* 0x000e620000000c00 */
[----:B------:R-:W-:Y:S02]  /*2920*/  PRMT R0, RZ, 0x654, R0 ;  /* 0x00000654ff007816 */ /* 0x000fe40000000000 */
[C---:B------:R-:W-:Y:S01]  /*2930*/  ISETP.NE.AND P1, PT, R11.reuse, 0x2, PT ;  /* 0x000000020b00780c */ /* 0x040fe20003f25270 */
[----:B------:R-:W-:Y:S01]  /*2940*/  @!PT LDS RZ, [RZ] ;  /* 0x00000000fffff984 */ /* 0x000fe20000000800 */
[----:B------:R-:W-:Y:S01]  /*2950*/  @!PT LDS RZ, [RZ] ;  /* 0x00000000fffff984 */ /* 0x000fe20000000800 */
[----:B------:R-:W-:Y:S01]  /*2960*/  @!PT LDS RZ, [RZ] ;  /* 0x00000000fffff984 */ /* 0x000fe20000000800 */
[----:B------:R-:W-:Y:S01]  /*2970*/  @!PT LDS RZ, [RZ] ;  /* 0x00000000fffff984 */ /* 0x000fe20000000800 */
[----:B------:R2:W-:Y:S06]  /*2980*/  MEMBAR.ALL.CTA ;  /* 0x0000000000007992 */ /* 0x0005ec0000008000 */
[----:B--2---:R-:W2:Y:S01]  /*2990*/  FENCE.VIEW.ASYNC.S ;  /* 0x00000000000073c6 */ /* 0x004ea20000000000 */
[----:B------:R-:W-:Y:S01]  /*29a0*/  SEL R11, R11, RZ, P1 ;  /* 0x000000ff0b0b7207 */ /* 0x000fe20000800000 */
[----:B--2---:R2:W-:Y:S01]  /*29b0*/  SYNCS.ARRIVE.TRANS64.RED.A1T0 RZ, [R0+URZ], RZ ;  /* 0x000000ff00ff79a7 */ /* 0x0045e200081004ff */
[----:B-1----:R-:W-:-:S02]  /*29c0*/  LOP3.LUT P3, RZ, R6, 0x1, RZ, 0xc0, !PT ;  /* 0x0000000106ff7812 */ /* 0x002fc4000786c0ff */
[----:B------:R-:W-:-:S04]  /*29d0*/  SEL R5, RZ, 0x1, P1 ;  /* 0x00000001ff057807 */ /* 0x000fc80000800000 */
[----:B------:R-:W-:Y:S02]  /*29e0*/  LOP3.LUT R10, R10, R5, RZ, 0x3c, !PT ;  /* 0x000000050a0a7212 */ /* 0x000fe400078e3cff */
[----:B--2---:R-:W-:-:S04]  /*29f0*/  SEL R0, RZ, 0x1, P0 ;  /* 0x00000001ff007807 */ /* 0x004fc80000000000 */
[----:B------:R-:W-:Y:S01]  /*2a00*/  LOP3.LUT R9, R9, R0, RZ, 0x3c, !PT ;  /* 0x0000000009097212 */ /* 0x000fe200078e3cff */
[----:B------:R-:W-:Y:S06]  /*2a10*/  @P3 BRA `(.L_x_46) ;  /* 0xfffffffc002c3947 */ /* 0x000fec000383ffff */
[----:B------:R-:W-:Y:S01]  /*2a20*/  ULEA UR5, UR6, UR37, 0x3 ;  /* 0x0000002506057291 */ /* 0x000fe2000f8e18ff */
[----:B------:R-:W-:-:S08]  /*2a30*/  SHF.L.U32 R3, R12, 0x1f, RZ ;  /* 0x0000001f0c037819 */ /* 0x000fd000000006ff */
[----:B------:R-:W1:Y:S02]  /*2a40*/  SYNCS.PHASECHK.TRANS64 P0, [UR5+0xa0], R3 ;  /* 0x0000a003ff0075a7 */ /* 0x000e640008001005 */
[----:B-1----:R-:W-:Y:S05]  /*2a50*/  @P0 BRA `(.L_x_47) ;  /* 0x0000000000080947 */ /* 0x002fea0003800000 */
[----:B------:R-:W1:Y:S02]  /*2a60*/  SYNCS.PHASECHK.TRANS64.TRYWAIT P0, [UR5+0xa0], R3 ;  /* 0x0000a003ff0075a7 */ /* 0x000e640008001105 */
[----:B-1----:R-:W-:Y:S05]  /*2a70*/  @!P0 BRA `(.L_x_48) ;  /* 0x0000005c00808947 */ /* 0x002fea0003800000 */
.L_x_47:
[----:B------:R-:W-:-:S04]  /*2a80*/  UIADD3 UR4, UPT, UPT, UR6, 0x1, URZ ;  /* 0x0000000106047890 */ /* 0x000fc8000fffe0ff */
[----:B------:R-:W-:-:S04]  /*2a90*/  UISETP.NE.AND UP0, UPT, UR4, 0x2, UPT ;  /* 0x000000020400788c */ /* 0x000fc8000bf05270 */
[----:B------:R-:W-:Y:S02]  /*2aa0*/  USEL UR7, URZ, 0x1, UP0 ;  /* 0x00000001ff077887 */ /* 0x000fe40008000000 */
[----:B------:R-:W-:-:S04]  /*2ab0*/  USEL UR4, UR4, URZ, UP0 ;  /* 0x000000ff04047287 */ /* 0x000fc80008000000 */
[----:B------:R-:W-:Y:S01]  /*2ac0*/  ULEA UR4, UR4, UR37, 0x3 ;  /* 0x0000002504047291 */ /* 0x000fe2000f8e18ff */
[----:B-1----:R-:W-:-:S04]  /*2ad0*/  LOP3.LUT R3, R12, UR7, RZ, 0x3c, !PT ;  /* 0x000000070c037c12 */ /* 0x002fc8000f8e3cff */
[----:B------:R-:W-:-:S04]  /*2ae0*/  SHF.L.U32 R0, R3, 0x1f, RZ ;  /* 0x0000001f03007819 */ /* 0x000fc800000006ff */
[----:B------:R-:W1:Y:S02]  /*2af0*/  SYNCS.PHASECHK.TRANS64 P0, [UR4+0xa0], R0 ;  /* 0x0000a000ff0075a7 */ /* 0x000e640008001004 */
[----:B-1----:R-:W-:Y:S05]  /*2b00*/  @P0 EXIT ;  /* 0x000000000000094d */ /* 0x002fea0003800000 */
[----:B------:R-:W-:Y:S02]  /*2b10*/  SHF.L.U32 R3, R3, 0x1f, RZ ;  /* 0x0000001f03037819 */ /* 0x000fe400000006ff */
[----:B------:R-:W-:-:S07]  /*2b20*/  MOV R0, UR4 ;  /* 0x0000000400007c02 */ /* 0x000fce0008000f00 */
.L_x_49:
[----:B-1----:R1:W2:Y:S02]  /*2b30*/  SYNCS.PHASECHK.TRANS64.TRYWAIT P0, [R0+URZ+0xa0], R3 ;  /* 0x0000a003000075a7 */ /* 0x0022a400080011ff */
[----:B--2---:R-:W-:Y:S05]  /*2b40*/  @!P0 NANOSLEEP.SYNCS 0x989680 ;  /* 0x009896800000895d */ /* 0x004fea0003900000 */
[----:B------:R-:W2:Y:S02]  /*2b50*/  @!P0 SYNCS.PHASECHK.TRANS64 P0, [R0+URZ+0xa0], R3 ;  /* 0x0000a003000085a7 */ /* 0x000ea400080010ff */
[----:B--2---:R-:W-:Y:S05]  /*2b60*/  @P0 EXIT ;  /* 0x000000000000094d */ /* 0x004fea0003800000 */
[----:B------:R-:W-:Y:S05]  /*2b70*/  BRA `(.L_x_49) ;  /* 0xfffffffc00ec7947 */ /* 0x000fea000383ffff */
.L_x_42:
[----:B------:R-:W-:-:S09]  /*2b80*/  UISETP.NE.AND UP1, UPT, UR8, URZ, UPT ;  /* 0x000000ff0800728c */ /* 0x000fd2000bf25270 */
[----:B------:R-:W-:Y:S05]  /*2b90*/  BRA.U UP1, `(.L_x_50) ;  /* 0x0000000d01b07547 */ /* 0x000fea000b800000 */
[----:B------:R-:W-:Y:S01]  /*2ba0*/  UMOV UR4, 0x40 ;  /* 0x0000004000047882 */ /* 0x000fe20000000000 */
[----:B------:R-:W-:Y:S01]  /*2bb0*/  NOP ;  /* 0x0000000000007918 */ /* 0x000fe20000000000 */
[----:B------:R-:W-:Y:S01]  /*2bc0*/  ULEA UR4, UR37, UR4, 0x18 ;  /* 0x0000000425047291 */ /* 0x000fe2000f8ec0ff */
[----:B------:R-:W-:Y:S02]  /*2bd0*/  UMOV UR5, 0x400 ;  /* 0x0000040000057882 */ /* 0x000fe40000000000 */
[----:B------:R-:W-:-:S06]  /*2be0*/  ULEA UR37, UR37, UR5, 0x18 ;  /* 0x0000000525257291 */ /* 0x000fcc000f8ec0ff */
[----:B------:R-:W1:Y:S02]  /*2bf0*/  LDS.U8 R0, [UR4+0x1c] ;  /* 0x00001c04ff007984 */ /* 0x000e640008000000 */
[----:B-1----:R-:W-:-:S13]  /*2c00*/  ISETP.NE.AND P0, PT, R0, RZ, PT ;  /* 0x000000ff0000720c */ /* 0x002fda0003f05270 */
[----:B------:R-:W-:Y:S05]  /*2c10*/  @P0 BRA `(.L_x_51) ;  /* 0x0000000000580947 */ /* 0x000fea0003800000 */
[----:B------:R-:W-:-:S13]  /*2c20*/  ELECT P0, URZ, PT ;  /* 0x0000000000ff782f */ /* 0x000fda0003800000 */
[----:B------:R-:W-:Y:S05]  /*2c30*/  @!P0 BRA `(.L_x_52) ;  /* 0x0000000000608947 */ /* 0x000fea0003800000 */
[----:B------:R-:W-:Y:S01]  /*2c40*/  UMOV UR5, 0x10 ;  /* 0x0000001000057882 */ /* 0x000fe20000000000 */
[----:B------:R-:W-:Y:S01]  /*2c50*/  HFMA2 R0, -RZ, RZ, 0, 5.9604644775390625e-08 ;  /* 0x00000001ff007431 */ /* 0x000fe200000001ff */
[----:B------:R-:W-:-:S03]  /*2c60*/  MOV R2, 0xffff ;  /* 0x0000ffff00027802 */ /* 0x000fc60000000f00 */
[----:B------:R-:W-:Y:S04]  /*2c70*/  DEPBAR.LE SB1, 0x36 ;  /* 0x00009d800000791a */ /* 0x000fe80000000000 */
[----:B------:R-:W1:Y:S02]  /*2c80*/  UTCATOMSWS.FIND_AND_SET.ALIGN UP0, UR5, UR5 ;  /* 0x00000005000575e3 */ /* 0x000e640008000800 */
[----:B-1----:R-:W-:Y:S01]  /*2c90*/  MOV R3, UR5 ;  /* 0x0000000500037c02 */ /* 0x002fe20008000f00 */
[----:B------:R-:W-:Y:S06]  /*2ca0*/  BRA.U UP0, `(.L_x_53) ;  /* 0x0000000100187547 */ /* 0x000fec000b800000 */
.L_x_54:
[----:B------:R-:W-:Y:S05]  /*2cb0*/  NANOSLEEP 0x64 ;  /* 0x000000640000795d */ /* 0x000fea0003800000 */
[----:B------:R-:W-:-:S05]  /*2cc0*/  UMOV UR5, 0x10 ;  /* 0x0000001000057882 */ /* 0x000fca0000000000 */
[----:B------:R-:W-:Y:S04]  /*2cd0*/  DEPBAR.LE SB1, 0x36 ;  /* 0x00009d800000791a */ /* 0x000fe80000000000 */
[----:B------:R-:W1:Y:S02]  /*2ce0*/  UTCATOMSWS.FIND_AND_SET.ALIGN UP0, UR5, UR5 ;  /* 0x00000005000575e3 */ /* 0x000e640008000800 */
[----:B-1----:R-:W-:Y:S01]  /*2cf0*/  MOV R3, UR5 ;  /* 0x0000000500037c02 */ /* 0x002fe20008000f00 */
[----:B------:R-:W-:Y:S05]  /*2d00*/  BRA.U !UP0, `(.L_x_54) ;  /* 0xfffffffd08e87547 */ /* 0x000fea000b83ffff */
.L_x_53:
[-C--:B------:R-:W-:Y:S02]  /*2d10*/  SHF.L.U32 R2, R2, R3.reuse, RZ ;  /* 0x0000000302027219 */ /* 0x080fe400000006ff */
[----:B------:R-:W-:Y:S01]  /*2d20*/  SHF.L.U32 R0, R0, R3, RZ ;  /* 0x0000000300007219 */ /* 0x000fe200000006ff */
[----:B------:R-:W-:Y:S02]  /*2d30*/  IMAD.SHL.U32 R3, R3, 0x20, RZ ;  /* 0x0000002003037824 */ /* 0x000fe400078e00ff */
[----:B------:R1:W-:Y:S04]  /*2d40*/  ATOMS.OR RZ, [UR4+0x14], R2 ;  /* 0x00001402ffff798c */ /* 0x0003e8000b000004 */
[----:B------:R1:W-:Y:S04]  /*2d50*/  ATOMS.OR RZ, [UR4+0x18], R0 ;  /* 0x00001800ffff798c */ /* 0x0003e8000b000004 */
[----:B------:R1:W-:Y:S01]  /*2d60*/  STS [UR37+0x140], R3 ;  /* 0x00014003ff007988 */ /* 0x0003e20008000825 */
[----:B------:R-:W-:Y:S05]  /*2d70*/  BRA `(.L_x_52) ;  /* 0x0000000000107947 */ /* 0x000fea0003800000 */
.L_x_51:
[----:B------:R-:W-:Y:S02]  /*2d80*/  MOV R0, 0xffffffff ;  /* 0xffffffff00007802 */ /* 0x000fe40000000f00 */
[----:B------:R-:W-:-:S03]  /*2d90*/  MOV R2, 0x2dc0 ;  /* 0x00002dc000027802 */ /* 0x000fc60000000f00 */
[----:B------:R1:W-:Y:S04]  /*2da0*/  STS [UR37+0x140], R0 ;  /* 0x00014000ff007988 */ /* 0x0003e80008000825 */
[----:B-1-3-5:R-:W-:Y:S05]  /*2db0*/  CALL.REL.NOINC `($__internal_1_$__cuda_sm10x_tcgen05_guardrail_trap_phase_invalid_during_alloc) ;  /* 0x00000060003c7944 */ /* 0x02afea0003c00000 */
.L_x_52:
[----:B------:R-:W-:Y:S05]  /*2dc0*/  WARPSYNC.ALL ;  /* 0x0000000000007948 */ /* 0x000fea0003800000 */
[----:B------:R-:W2:Y:S01]  /*2dd0*/  S2UR UR5, SR_CgaCtaId ;  /* 0x00000000000579c3 */ /* 0x000ea20000008800 */
[----:B------:R-:W-:Y:S01]  /*2de0*/  UMOV UR4, 0x400 ;  /* 0x0000040000047882 */ /* 0x000fe20000000000 */
[----:B------:R-:W-:-:S06]  /*2df0*/  NOP ;  /* 0x0000000000007918 */ /* 0x000fcc0000000000 */
[----:B------:R-:W-:Y:S06]  /*2e00*/  BAR.ARV 0x6, 0xa0 ;  /* 0x0182800000007b1d */ /* 0x000fec0000002000 */
[----:B------:R-:W4:Y:S01]  /*2e10*/  LDCU UR7, c[0x0][0x38c] ;  /* 0x00007180ff0777ac */ /* 0x000f220008000800 */
[----:B------:R-:W-:Y:S01]  /*2e20*/  IMAD.MOV.U32 R11, RZ, RZ, 0x1 ;  /* 0x00000001ff0b7424 */ /* 0x000fe200078e00ff */
[----:B------:R-:W-:Y:S01]  /*2e30*/  CS2R R8, SRZ ;  /* 0x0000000000087805 */ /* 0x000fe2000001ff00 */
[----:B------:R-:W-:Y:S01]  /*2e40*/  IMAD.MOV.U32 R10, RZ, RZ, RZ ;  /* 0x000000ffff0a7224 */ /* 0x000fe200078e00ff */
[----:B------:R-:W3:Y:S01]  /*2e50*/  LDCU UR6, c[0x0][0x38c] ;  /* 0x00007180ff0677ac */ /* 0x000ee20008000800 */
[----:B------:R-:W-:Y:S01]  /*2e60*/  UMOV UR14, URZ ;  /* 0x000000ff000e7c82 */ /* 0x000fe20008000000 */
[----:B------:R-:W-:Y:S01]  /*2e70*/  UMOV UR13, URZ ;  /* 0x000000ff000d7c82 */ /* 0x000fe20008000000 */
[----:B--2---:R-:W-:Y:S01]  /*2e80*/  ULEA UR5, UR5, UR4, 0x18 ;  /* 0x0000000405057291 */ /* 0x004fe2000f8ec0ff */
[----:B------:R-:W-:Y:S01]  /*2e90*/  UMOV UR24, 0x0 ;  /* 0x0000000000187882 */ /* 0x000fe20000000000 */
[----:B------:R-:W-:-:S02]  /*2ea0*/  UMOV UR25, 0x82084a0 ;  /* 0x082084a000197882 */ /* 0x000fc40000000000 */
[----:B------:R-:W-:Y:S02]  /*2eb0*/  UIADD3 UR10, UPT, UPT, UR5, 0x20400, URZ ;  /* 0x00020400050a7890 */ /* 0x000fe4000fffe0ff */
[----:B------:R-:W-:Y:S02]  /*2ec0*/  UIADD3 UR15, UPT, UPT, UR5, 0x8400, URZ ;  /* 0x00008400050f7890 */ /* 0x000fe4000fffe0ff */
[----:B----4-:R-:W-:Y:S01]  /*2ed0*/  UIADD3 UR7, UPT, UPT, UR7, 0x7f, URZ ;  /* 0x0000007f07077890 */ /* 0x010fe2000fffe0ff */
[----:B-1----:R-:W1:Y:S01]  /*2ee0*/  LDS R0, [UR5+0x140] ;  /* 0x00014005ff007984 */ /* 0x002e620008000800 */
[----:B------:R-:W-:Y:S02]  /*2ef0*/  USHF.R.U32.HI UR10, URZ, 0x4, UR10 ;  /* 0x00000004ff0a7899 */ /* 0x000fe4000801160a */
[----:B------:R-:W-:Y:S02]  /*2f00*/  USHF.R.S32.HI UR4, URZ, 0x1f, UR7 ;  /* 0x0000001fff047899 */ /* 0x000fe40008011407 */
[----:B------:R-:W-:-:S02]  /*2f10*/  USHF.R.U32.HI UR15, URZ, 0x4, UR15 ;  /* 0x00000004ff0f7899 */ /* 0x000fc4000801160f */
[----:B------:R-:W-:Y:S02]  /*2f20*/  ULEA.HI UR4, UR4, UR7, URZ, 0x7 ;  /* 0x0000000704047291 */ /* 0x000fe4000f8f38ff */
[----:B------:R-:W-:Y:S02]  /*2f30*/  ULOP3.LUT UR10, UR10, 0x3fff, URZ, 0xc0, !UPT ;  /* 0x00003fff0a0a7892 */ /* 0x000fe4000f8ec0ff */
[----:B------:R-:W-:Y:S01]  /*2f40*/  USHF.R.S32.HI UR4, URZ, 0x7, UR4 ;  /* 0x00000007ff047899 */ /* 0x000fe20008011404 */
[----:B------:R-:W-:Y:S01]  /*2f50*/  UMOV UR22, 0x0 ;  /* 0x0000000000167882 */ /* 0x000fe20000000000 */
[----:B------:R-:W-:Y:S02]  /*2f60*/  UMOV UR23, 0x82084a0 ;  /* 0x082084a000177882 */ /* 0x000fe40000000000 */
[----:B------:R-:W-:Y:S02]  /*2f70*/  UISETP.LT.AND UP0, UPT, UR4, 0x1, UPT ;  /* 0x000000010400788c */ /* 0x000fe4000bf01270 */
[----:B------:R-:W-:-:S02]  /*2f80*/  ULOP3.LUT UR15, UR15, 0x3fff, URZ, 0xc0, !UPT ;  /* 0x00003fff0f0f7892 */ /* 0x000fc4000f8ec0ff */
[----:B------:R-:W-:Y:S02]  /*2f90*/  USEL UR9, UR4, 0x1, !UP0 ;  /* 0x0000000104097887 */ /* 0x000fe4000c000000 */
[----:B------:R-:W-:Y:S02]  /*2fa0*/  ULOP3.LUT UR10, UR10, 0x10000, URZ, 0xfc, !UPT ;  /* 0x000100000a0a7892 */ /* 0x000fe4000f8efcff */
[----:B------:R-:W-:Y:S02]  /*2fb0*/  UIADD3 UR9, UPT, UPT, -UR9, URZ, URZ ;  /* 0x000000ff09097290 */ /* 0x000fe4000fffe1ff */
[----:B---3--:R-:W-:Y:S01]  /*2fc0*/  UISETP.GE.AND UP3, UPT, UR6, 0x1, UPT ;  /* 0x000000010600788c */ /* 0x008fe2000bf66270 */
[----:B------:R-:W-:Y:S01]  /*2fd0*/  UMOV UR20, 0x0 ;  /* 0x0000000000147882 */ /* 0x000fe20000000000 */
[----:B------:R-:W-:Y:S01]  /*2fe0*/  UMOV UR21, 0x82084a0 ;  /* 0x082084a000157882 */ /* 0x000fe20000000000 */
[----:B------:R-:W-:Y:S01]  /*2ff0*/  UMOV UR18, 0x0 ;  /* 0x0000000000127882 */ /* 0x000fe20000000000 */
[----:B------:R-:W-:Y:S01]  /*3000*/  UMOV UR19, 0x82084a0 ;  /* 0x082084a000137882 */ /* 0x000fe20000000000 */
[----:B-1----:R-:W-:-:S15]  /*3010*/  R2UR UR16, R0 ;  /* 0x00000000001072ca */ /* 0x002fde00000e0000 */
.L_x_61:
[----:B------:R-:W-:Y:S02]  /*3020*/  LEA R0, R10, UR5, 0x3 ;  /* 0x000000050a007c11 */ /* 0x000fe4000f8e18ff */
[----:B------:R-:W-:Y:S02]  /*3030*/  SHF.L.U32 R5, R9, 0x1f, RZ ;  /* 0x0000001f09057819 */ /* 0x000fe400000006ff */
[----:B------:R-:W-:Y:S01]  /*3040*/  PLOP3.LUT P0, PT, PT, PT, UP3, 0x80, 0x8 ;  /* 0x000000000008781c */ /* 0x000fe20003f0f038 */
[----:B------:R-:W-:Y:S01]  /*3050*/  VIADD R3, R0, 0xa0 ;  /* 0x000000a000037836 */ /* 0x000fe20000000000 */
[----:B-1----:R-:W1:Y:S02]  /*3060*/  SYNCS.PHASECHK.TRANS64.TRYWAIT P1, [R0+URZ+0x90], R5 ;  /* 0x00009005000075a7 */ /* 0x002e6400080211ff */
[----:B-1-3--:R-:W-:Y:S09]  /*3070*/  @!P1 BRA `(.L_x_55) ;  /* 0x0000005800189947 */ /* 0x00aff20003800000 */
.L_x_126:
[----:B------:R-:W-:Y:S01]  /*3080*/  LEA R4, R10, UR5, 0x4 ;  /* 0x000000050a047c11 */ /* 0x000fe2000f8e20ff */
[----:B------:R-:W-:Y:S01]  /*3090*/  @UP3 ULEA UR6, UR13, UR5, 0x3 ;  /* 0x000000050d063291 */ /* 0x000fe2000f8e18ff */
[----:B------:R-:W-:Y:S01]  /*30a0*/  PLOP3.LUT P2, PT, PT, PT, PT, 0x80, 0x8 ;  /* 0x000000000008781c */ /* 0x000fe20003f4f070 */
[----:B------:R-:W-:Y:S01]  /*30b0*/  ULEA UR7, UR14, UR5, 0x3 ;  /* 0x000000050e077291 */ /* 0x000fe2000f8e18ff */
[----:B------:R-:W-:Y:S01]  /*30c0*/  PRMT R3, RZ, 0x654, R3 ;  /* 0x00000654ff037816 */ /* 0x000fe20000000003 */
[----:B------:R-:W-:Y:S01]  /*30d0*/  ULEA UR8, UR14, UR16, 0x7 ;  /* 0x000000100e087291 */ /* 0x000fe2000f8e38ff */
[----:B-1----:R-:W1:Y:S01]  /*30e0*/  LDS.128 R4, [R4+0x120] ;  /* 0x0001200004047984 */ /* 0x002e620000000c00 */
[----:B------:R-:W-:Y:S02]  /*30f0*/  @P0 SHF.L.U32 R2, R8, 0x1f, RZ ;  /* 0x0000001f08020819 */ /* 0x000fe400000006ff */
[----:B------:R-:W-:Y:S01]  /*3100*/  SHF.L.U32 R0, R11, 0x1f, RZ ;  /* 0x0000001f0b007819 */ /* 0x000fe200000006ff */
[----:B------:R-:W-:Y:S01]  /*3110*/  @!PT LDS RZ, [RZ] ;  /* 0x00000000fffff984 */ /* 0x000fe20000000800 */
[----:B------:R-:W-:Y:S01]  /*3120*/  @!PT LDS RZ, [RZ] ;  /* 0x00000000fffff984 */ /* 0x000fe20000000800 */
[----:B------:R-:W-:Y:S01]  /*3130*/  @!PT LDS RZ, [RZ] ;  /* 0x00000000fffff984 */ /* 0x000fe20000000800 */
[----:B------:R-:W-:Y:S01]  /*3140*/  @!PT LDS RZ, [RZ] ;  /* 0x00000000fffff984 */ /* 0x000fe20000000800 */
[----:B------:R2:W-:Y:S06]  /*3150*/  MEMBAR.ALL.CTA ;  /* 0x0000000000007992 */ /* 0x0005ec0000008000 */
[----:B--2---:R-:W2:Y:S02]  /*3160*/  FENCE.VIEW.ASYNC.S ;  /* 0x00000000000073c6 */ /* 0x004ea40000000000 */
[----:B--2---:R2:W-:Y:S01]  /*3170*/  SYNCS.ARRIVE.TRANS64.RED.A1T0 RZ, [R3+URZ], RZ ;  /* 0x000000ff03ff79a7 */ /* 0x0045e200081004ff */
[----:B------:R2:W3:Y:S01]  /*3180*/  @P0 SYNCS.PHASECHK.TRANS64.TRYWAIT P2, [UR6], R2 ;  /* 0x00000002ff0005a7 */ /* 0x0004e20008041106 */
[----:B-1----:R-:W-:Y:S01]  /*3190*/  LOP3.LUT P1, RZ, R6, 0x1, RZ, 0xc0, !PT ;  /* 0x0000000106ff7812 */ /* 0x002fe2000782c0ff */
[----:B------:R-:W1:Y:S02]  /*31a0*/  SYNCS.PHASECHK.TRANS64.TRYWAIT P0, [UR7+0xd0], R0 ;  /* 0x0000d000ff0075a7 */ /* 0x000e640008001107 */
[----:B-123--:R-:W-:Y:S10]  /*31b0*/  @!P0 BRA `(.L_x_56) ;  /* 0x0000005400dc8947 */ /* 0x00eff40003800000 */
.L_x_128:
[----:B------:R-:W-:Y:S01]  /*31c0*/  IADD3 R10, PT, PT, R10, 0x1, RZ ;  /* 0x000000010a0a7810 */ /* 0x000fe20007ffe0ff */
[----:B------:R-:W-:Y:S06]  /*31d0*/  BRA.U !UP3, `(.L_x_57) ;  /* 0x000000010bc07547 */ /* 0x000fec000b800000 */
[----:B------:R-:W-:Y:S01]  /*31e0*/  UPLOP3.LUT UP4, UPT, UPT, UPT, UPT, 0x40, 0x4 ;  /* 0x000000000004789c */ /* 0x000fe20003f8e870 */
[----:B------:R-:W-:Y:S01]  /*31f0*/  UMOV UR12, UR9 ;  /* 0x00000009000c7c82 */ /* 0x000fe20008000000 */
[----:B------:R-:W-:Y:S01]  /*3200*/  UMOV UR11, UR4 ;  /* 0x00000004000b7c82 */ /* 0x000fe20008000000 */
[----:B------:R-:W-:-:S08]  /*3210*/  UMOV UR17, UR13 ;  /* 0x0000000d00117c82 */ /* 0x000fd00008000000 */
.L_x_60:
[----:B------:R-:W-:Y:S02]  /*3220*/  UIADD3 UR12, UPT, UPT, UR12, 0x1, URZ ;  /* 0x000000010c0c7890 */ /* 0x000fe4000fffe0ff */
[----:B--2---:R-:W-:Y:S02]  /*3230*/  ULEA UR6, UR17, UR5, 0x3 ;  /* 0x0000000511067291 */ /* 0x004fe4000f8e18ff */
[----:B------:R-:W-:Y:S01]  /*3240*/  UISETP.NE.AND UP0, UPT, UR12, URZ, UPT ;  /* 0x000000ff0c00728c */ /* 0x000fe2000bf05270 */
[----:B---3--:R-:W-:Y:S10]  /*3250*/  @P2 BRA `(.L_x_58) ;  /* 0x00000000000c2947 */ /* 0x008ff40003800000 */
[----:B-1----:R-:W-:Y:S04]  /*3260*/  SHF.L.U32 R3, R8, 0x1f, RZ ;  /* 0x0000001f08037819 */ /* 0x002fe800000006ff */
[----:B------:R-:W1:Y:S02]  /*3270*/  SYNCS.PHASECHK.TRANS64.TRYWAIT P0, [UR6], R3 ;  /* 0x00000003ff0075a7 */ /* 0x000e640008001106 */
[----:B-1----:R-:W-:Y:S05]  /*3280*/  @!P0 BRA `(.L_x_59) ;  /* 0x0000005400c08947 */ /* 0x002fea0003800000 */
.L_x_58:
[----:B------:R-:W-:Y:S01]  /*3290*/  UISETP.NE.AND UP1, UPT, UR11, 0x1, UPT ;  /* 0x000000010b00788c */ /* 0x000fe2000bf25270 */
[----:B------:R-:W-:Y:S01]  /*32a0*/  PLOP3.LUT P2, PT, PT, PT, PT, 0x80, 0x8 ;  /* 0x000000000008781c */ /* 0x000fe20003f4f070 */
[----:B------:R-:W-:Y:S02]  /*32b0*/  UIADD3 UR13, UPT, UPT, UR17, 0x1, URZ ;  /* 0x00000001110d7890 */ /* 0x000fe4000fffe0ff */
[----:B------:R-:W-:Y:S02]  /*32c0*/  ULEA UR28, UR17, UR15, 0xa ;  /* 0x0000000f111c7291 */ /* 0x000fe4000f8e50ff */
[----:B------:R-:W-:Y:S01]  /*32d0*/  UISETP.NE.AND UP2, UPT, UR13, 0x6, UPT ;  /* 0x000000060d00788c */ /* 0x000fe2000bf45270 */
[----:B------:R-:W-:Y:S01]  /*32e0*/  PLOP3.LUT P0, PT, PT, PT, UP1, 0x80, 0x8 ;  /* 0x000000000008781c */ /* 0x000fe20003f0f018 */
[----:B------:R-:W-:Y:S02]  /*32f0*/  UIADD3 UR40, UPT, UPT, UR28, 0x100, URZ ;  /* 0x000001001c287890 */ /* 0x000fe4000fffe0ff */
[----:B------:R-:W-:Y:S02]  /*3300*/  USEL UR27, URZ, 0x1, UP2 ;  /* 0x00000001ff1b7887 */ /* 0x000fe40009000000 */
[----:B------:R-:W-:Y:S02]  /*3310*/  USEL UR13, UR13, URZ, UP2 ;  /* 0x000000ff0d0d7287 */ /* 0x000fe40009000000 */
[----:B------:R-:W-:Y:S02]  /*3320*/  UIADD3 UR36, UPT, UPT, UR28, 0x200, URZ ;  /* 0x000002001c247890 */ /* 0x000fe4000fffe0ff */
[----:B------:R-:W-:Y:S01]  /*3330*/  @UP1 ULEA UR26, UR13, UR5, 0x3 ;  /* 0x000000050d1a1291 */ /* 0x000fe2000f8e18ff */
[----:B------:R-:W-:Y:S01]  /*3340*/  LOP3.LUT R8, R8, UR27, RZ, 0x3c, !PT ;  /* 0x0000001b08087c12 */ /* 0x000fe2000f8e3cff */
[----:B------:R-:W-:Y:S02]  /*3350*/  UIADD3 UR32, UPT, UPT, UR28, 0x300, URZ ;  /* 0x000003001c207890 */ /* 0x000fe4000fffe0ff */
[----:B------:R-:W-:Y:S01]  /*3360*/  UIADD3 UR6, UPT, UPT, UR6, 0x30, URZ ;  /* 0x0000003006067890 */ /* 0x000fe2000fffe0ff */
[----:B-1----:R-:W-:Y:S01]  /*3370*/  @P0 SHF.L.U32 R0, R8, 0x1f, RZ ;  /* 0x0000001f08000819 */ /* 0x002fe200000006ff */
[----:B------:R-:W-:Y:S01]  /*3380*/  UIADD3 UR11, UPT, UPT, UR11, -0x1, URZ ;  /* 0xffffffff0b0b7890 */ /* 0x000fe2000fffe0ff */
[----:B------:R-:W-:Y:S02]  /*3390*/  UMOV UR29, 0x40004040 ;  /* 0x40004040001d7882 */ /* 0x000fe40000000000 */
[----:B------:R2:W3:Y:S01]  /*33a0*/  @P0 SYNCS.PHASECHK.TRANS64.TRYWAIT P2, [UR26], R0 ;  /* 0x00000000ff0005a7 */ /* 0x0004e2000804111a */
[----:B------:R-:W-:Y:S01]  /*33b0*/  ULEA UR26, UR17, UR10, 0xa ;  /* 0x0000000a111a7291 */ /* 0x000fe2000f8e50ff */
[----:B------:R-:W-:Y:S01]  /*33c0*/  UMOV UR27, 0x40004040 ;  /* 0x40004040001b7882 */ /* 0x000fe20000000000 */
[----:B------:R-:W-:Y:S02]  /*33d0*/  UMOV UR41, 0x40004040 ;  /* 0x4000404000297882 */ /* 0x000fe40000000000 */
[----:B------:R-:W-:Y:S02]  /*33e0*/  UIADD3 UR38, UPT, UPT, UR26, 0x2, URZ ;  /* 0x000000021a267890 */ /* 0x000fe4000fffe0ff */
[----:B------:R-:W-:Y:S02]  /*33f0*/  UIADD3 UR34, UPT, UPT, UR26, 0x4, URZ ;  /* 0x000000041a227890 */ /* 0x000fe4000fffe0ff */
[----:B------:R-:W-:Y:S01]  /*3400*/  UIADD3 UR30, UPT, UPT, UR26, 0x6, URZ ;  /* 0x000000061a1e7890 */ /* 0x000fe2000fffe0ff */
[----:B------:R2:W-:Y:S01]  /*3410*/  UTCIMMA gdesc[UR28], gdesc[UR26], tmem[UR8], tmem[UR24], idesc[UR25], UP4 ;  /* 0x00ff181a1c0075ea */ /* 0x0005e2000a000108 */
[----:B------:R-:W-:Y:S01]  /*3420*/  UPLOP3.LUT UP4, UPT, UPT, UPT, UPT, 0x80, 0x8 ;  /* 0x000000000008789c */ /* 0x000fe20003f8f070 */
[----:B------:R-:W-:Y:S01]  /*3430*/  UMOV UR39, 0x40004040 ;  /* 0x4000404000277882 */ /* 0x000fe20000000000 */
[----:B------:R-:W-:Y:S01]  /*3440*/  UMOV UR37, 0x40004040 ;  /* 0x4000404000257882 */ /* 0x000fe20000000000 */
[----:B------:R2:W-:Y:S01]  /*3450*/  UTCIMMA gdesc[UR40], gdesc[UR38], tmem[UR8], tmem[UR22], idesc[UR23], UPT ;  /* 0x00ff1626280075ea */ /* 0x0005e2000b800108 */
[----:B------:R-:W-:Y:S01]  /*3460*/  UMOV UR35, 0x40004040 ;  /* 0x4000404000237882 */ /* 0x000fe20000000000 */
[----:B------:R-:W-:Y:S01]  /*3470*/  UMOV UR33, 0x40004040 ;  /* 0x4000404000217882 */ /* 0x000fe20000000000 */
[----:B------:R-:W-:Y:S01]  /*3480*/  UMOV UR31, 0x40004040 ;  /* 0x40004040001f7882 */ /* 0x000fe20000000000 */
[----:B------:R2:W-:Y:S01]  /*3490*/  UTCIMMA gdesc[UR36], gdesc[UR34], tmem[UR8], tmem[UR20], idesc[UR21], UPT ;  /* 0x00ff1422240075ea */ /* 0x0005e2000b800108 */
[----:B------:R2:W-:Y:S01]  /*34a0*/  UTCIMMA gdesc[UR32], gdesc[UR30], tmem[UR8], tmem[UR18], idesc[UR19], UPT ;  /* 0x00ff121e200075ea */ /* 0x0005e2000b800108 */
[----:B------:R2:W-:Y:S01]  /*34b0*/  UTCBAR [UR6], URZ ;  /* 0x000000ff060073e9 */ /* 0x0005e200080000ff */
[----:B------:R-:W-:Y:S01]  /*34c0*/  UMOV UR17, UR13 ;  /* 0x0000000d00117c82 */ /* 0x000fe20008000000 */
[----:B------:R-:W-:Y:S05]  /*34d0*/  BRA.U UP0, `(.L_x_60) ;  /* 0xfffffffd00507547 */ /* 0x000fea000b83ffff */
.L_x_57:
[----:B------:R-:W-:Y:S01]  /*34e0*/  UIADD3 UR14, UPT, UPT, UR14, 0x1, URZ ;  /* 0x000000010e0e7890 */ /* 0x000fe2000fffe0ff */
[C---:B------:R-:W-:Y:S01]  /*34f0*/  ISETP.NE.AND P0, PT, R10.reuse, 0x2, PT ;  /* 0x000000020a00780c */ /* 0x040fe20003f05270 */
[----:B------:R-:W-:Y:S02]  /*3500*/  UIADD3 UR7, UPT, UPT, UR7, 0xb0, URZ ;  /* 0x000000b007077890 */ /* 0x000fe4000fffe0ff */
[----:B------:R-:W-:Y:S01]  /*3510*/  UISETP.NE.AND UP0, UPT, UR14, 0x4, UPT ;  /* 0x000000040e00788c */ /* 0x000fe2000bf05270 */
[----:B-12---:R-:W-:Y:S02]  /*3520*/  SEL R0, RZ, 0x1, P0 ;  /* 0x00000001ff007807 */ /* 0x006fe40000000000 */
[----:B------:R-:W-:Y:S01]  /*3530*/  SEL R10, R10, RZ, P0 ;  /* 0x000000ff0a0a7207 */ /* 0x000fe20000000000 */
[----:B------:R-:W-:Y:S01]  /*3540*/  USEL UR6, URZ, 0x1, UP0 ;  /* 0x00000001ff067887 */ /* 0x000fe20008000000 */
[----:B------:R-:W-:Y:S01]  /*3550*/  LOP3.LUT R9, R9, R0, RZ, 0x3c, !PT ;  /* 0x0000000009097212 */ /* 0x000fe200078e3cff */
[----:B------:R-:W-:Y:S01]  /*3560*/  USEL UR14, UR14, URZ, UP0 ;  /* 0x000000ff0e0e7287 */ /* 0x000fe20008000000 */
[----:B------:R1:W-:Y:S03]  /*3570*/  UTCBAR [UR7], URZ ;  /* 0x000000ff070073e9 */ /* 0x0003e600080000ff */
[----:B------:R-:W-:Y:S01]  /*3580*/  LOP3.LUT R11, R11, UR6, RZ, 0x3c, !PT ;  /* 0x000000060b0b7c12 */ /* 0x000fe2000f8e3cff */
[----:B------:R-:W-:Y:S07]  /*3590*/  @P1 BRA `(.L_x_61) ;  /* 0xfffffff800a01947 */ /* 0x000fee000383ffff */
[----:B------:R-:W2:Y:S01]  /*35a0*/  S2UR UR4, SR_CgaCtaId ;  /* 0x00000000000479c3 */ /* 0x000ea20000008800 */
[----:B------:R-:W-:Y:S01]  /*35b0*/  ELECT P0, URZ, PT ;  /* 0x0000000000ff782f */ /* 0x000fe20003800000 */
[----:B------:R-:W-:Y:S01]  /*35c0*/  IMAD.MOV.U32 R0, RZ, RZ, 0x1 ;  /* 0x00000001ff007424 */ /* 0x000fe200078e00ff */
[----:B------:R-:W-:Y:S01]  /*35d0*/  UIADD3 UR5, UPT, UPT, UR5, 0xd0, URZ ;  /* 0x000000d005057890 */ /* 0x000fe2000fffe0ff */
[----:B------:R-:W-:Y:S01]  /*35e0*/  SHF.L.U32 R3, R11, 0x1f, RZ ;  /* 0x0000001f0b037819 */ /* 0x000fe200000006ff */
[----:B------:R-:W-:-:S03]  /*35f0*/  UMOV UR6, 0x40 ;  /* 0x0000004000067882 */ /* 0x000fc60000000000 */
[----:B------:R-:W-:Y:S01]  /*3600*/  UVIRTCOUNT.DEALLOC.SMPOOL 0x80 ;  /* 0x000000800000784c */ /* 0x000fe20000000000 */
[----:B--2---:R-:W-:Y:S02]  /*3610*/  ULEA UR4, UR4, UR6, 0x18 ;  /* 0x0000000604047291 */ /* 0x004fe4000f8ec0ff */
[----:B------:R-:W-:-:S07]  /*3620*/  ULEA UR6, UR14, UR5, 0x3 ;  /* 0x000000050e067291 */ /* 0x000fce000f8e18ff */
[----:B------:R2:W-:Y:S02]  /*3630*/  @P0 STS.U8 [UR4+0x1c], R0 ;  /* 0x00001c00ff000988 */ /* 0x0005e40008000004 */
[----:B------:R-:W4:Y:S02]  /*3640*/  SYNCS.PHASECHK.TRANS64.TRYWAIT P0, [UR6], R3 ;  /* 0x00000003ff0075a7 */ /* 0x000f240008001106 */
[----:B--2-4-:R-:W-:Y:S05]  /*3650*/  @!P0 BRA `(.L_x_62) ;  /* 0x0000005000e48947 */ /* 0x014fea0003800000 */
.L_x_131:
[----:B-1----:R-:W-:-:S04]  /*3660*/  UIADD3 UR7, UPT, UPT, UR14, 0x1, URZ ;  /* 0x000000010e077890 */ /* 0x002fc8000fffe0ff */
[----:B------:R-:W-:-:S04]  /*3670*/  UISETP.NE.AND UP0, UPT, UR7, 0x4, UPT ;  /* 0x000000040700788c */ /* 0x000fc8000bf05270 */
[----:B------:R-:W-:Y:S02]  /*3680*/  USEL UR8, URZ, 0x1, UP0 ;  /* 0x00000001ff087887 */ /* 0x000fe40008000000 */
[----:B------:R-:W-:-:S04]  /*3690*/  USEL UR7, UR7, URZ, UP0 ;  /* 0x000000ff07077287 */ /* 0x000fc80008000000 */
[----:B------:R-:W-:Y:S01]  /*36a0*/  ULEA UR6, UR7, UR5, 0x3 ;  /* 0x0000000507067291 */ /* 0x000fe2000f8e18ff */
[----:B------:R-:W-:-:S04]  /*36b0*/  LOP3.LUT R2, R11, UR8, RZ, 0x3c, !PT ;  /* 0x000000080b027c12 */ /* 0x000fc8000f8e3cff */
[----:B--2---:R-:W-:-:S04]  /*36c0*/  SHF.L.U32 R3, R2, 0x1f, RZ ;  /* 0x0000001f02037819 */ /* 0x004fc800000006ff */
[----:B------:R-:W1:Y:S02]  /*36d0*/  SYNCS.PHASECHK.TRANS64.TRYWAIT P0, [UR6], R3 ;  /* 0x00000003ff0075a7 */ /* 0x000e640008001106 */
[----:B-1----:R-:W-:Y:S05]  /*36e0*/  @!P0 BRA `(.L_x_63) ;  /* 0x0000005000d88947 */ /* 0x002fea0003800000 */
.L_x_133:
        /* <DEDUP_REMOVED lines=9> */
.L_x_135:
[----:B------:R-:W-:-:S04]  /*3780*/  UIADD3 UR7, UPT, UPT, UR7, 0x1, URZ ;  /* 0x0000000107077890 */ /* 0x000fc8000fffe0ff */
[----:B------:R-:W-:-:S04]  /*3790*/  UISETP.NE.AND UP0, UPT, UR7, 0x4, UPT ;  /* 0x000000040700788c */ /* 0x000fc8000bf05270 */
[----:B------:R-:W-:Y:S02]  /*37a0*/  USEL UR6, URZ, 0x1, UP0 ;  /* 0x00000001ff067887 */ /* 0x000fe40008000000 */
[----:B------:R-:W-:-:S04]  /*37b0*/  USEL UR7, UR7, URZ, UP0 ;  /* 0x000000ff07077287 */ /* 0x000fc80008000000 */
[----:B------:R-:W-:Y:S01]  /*37c0*/  ULEA UR7, UR7, UR5, 0x3 ;  /* 0x0000000507077291 */ /* 0x000fe2000f8e18ff */
[----:B-1----:R-:W-:-:S04]  /*37d0*/  LOP3.LUT R3, R2, UR6, RZ, 0x3c, !PT ;  /* 0x0000000602037c12 */ /* 0x002fc8000f8e3cff */
[----:B------:R-:W-:-:S04]  /*37e0*/  SHF.L.U32 R3, R3, 0x1f, RZ ;  /* 0x0000001f03037819 */ /* 0x000fc800000006ff */
[----:B------:R-:W1:Y:S02]  /*37f0*/  SYNCS.PHASECHK.TRANS64.TRYWAIT P0, [UR7], R3 ;  /* 0x00000003ff0075a7 */ /* 0x000e640008001107 */
[----:B-1----:R-:W-:Y:S05]  /*3800*/  @!P0 BRA `(.L_x_65) ;  /* 0x0000005000c08947 */ /* 0x002fea0003800000 */
.L_x_137:
[----:B------:R-:W-:Y:S01]  /*3810*/  NOP ;  /* 0x0000000000007918 */ /* 0x000fe20000000000 */
[----:B-1----:R-:W1:Y:S01]  /*3820*/  LDS R0, [UR4+0x14] ;  /* 0x00001404ff007984 */ /* 0x002e620008000800 */
[----:B------:R-:W-:Y:S01]  /*3830*/  ULOP3.LUT UR6, UR16, 0xffff, URZ, 0xc0, !UPT ;  /* 0x0000ffff10067892 */ /* 0x000fe2000f8ec0ff */
[----:B------:R-:W-:Y:S01]  /*3840*/  UMOV UR8, 0xffff ;  /* 0x0000ffff00087882 */ /* 0x000fe20000000000 */
[----:B------:R-:W-:Y:S02]  /*3850*/  UMOV UR5, 0x1 ;  /* 0x0000000100057882 */ /* 0x000fe40000000000 */
[----:B------:R-:W-:-:S04]  /*3860*/  USHF.R.U32.HI UR6, URZ, 0x5, UR6 ;  /* 0x00000005ff067899 */ /* 0x000fc80008011606 */
[----:B------:R-:W-:Y:S02]  /*3870*/  USHF.L.U32 UR8, UR8, UR6, URZ ;  /* 0x0000000608087299 */ /* 0x000fe400080006ff */
[----:B------:R-:W-:-:S04]  /*3880*/  USHF.L.U32 UR5, UR5, UR6, URZ ;  /* 0x0000000605057299 */ /* 0x000fc800080006ff */
[----:B-1----:R-:W-:-:S04]  /*3890*/  LOP3.LUT R0, R0, UR8, RZ, 0xc0, !PT ;  /* 0x0000000800007c12 */ /* 0x002fc8000f8ec0ff */
[----:B------:R-:W-:-:S13]  /*38a0*/  ISETP.NE.AND P0, PT, R0, UR8, PT ;  /* 0x0000000800007c0c */ /* 0x000fda000bf05270 */
[----:B------:R-:W-:Y:S05]  /*38b0*/  @P0 BRA `(.L_x_66) ;  /* 0x0000000000580947 */ /* 0x000fea0003800000 */
[----:B------:R-:W1:Y:S02]  /*38c0*/  LDS R0, [UR4+0x18] ;  /* 0x00001804ff007984 */ /* 0x000e640008000800 */
[----:B-1----:R-:W-:-:S04]  /*38d0*/  LOP3.LUT R0, R0, UR5, RZ, 0xc0, !PT ;  /* 0x0000000500007c12 */ /* 0x002fc8000f8ec0ff */
[----:B------:R-:W-:-:S13]  /*38e0*/  ISETP.NE.AND P0, PT, R0, UR5, PT ;  /* 0x0000000500007c0c */ /* 0x000fda000bf05270 */
[----:B------:R-:W-:Y:S05]  /*38f0*/  @P0 BRA `(.L_x_67) ;  /* 0x00000000003c0947 */ /* 0x000fea0003800000 */
[----:B------:R-:W1:Y:S01]  /*3900*/  S2R R2, SR_LANEID ;  /* 0x0000000000027919 */ /* 0x000e620000000000 */
[----:B------:R-:W-:Y:S01]  /*3910*/  ULOP3.LUT UR8, URZ, UR8, URZ, 0x33, !UPT ;  /* 0x00000008ff087292 */ /* 0x000fe2000f8e33ff */
[----:B------:R-:W-:Y:S01]  /*3920*/  LOP3.LUT R4, RZ, UR5, RZ, 0x33, !PT ;  /* 0x00000005ff047c12 */ /* 0x000fe2000f8e33ff */
[----:B------:R-:W-:Y:S02]  /*3930*/  VOTEU.ANY UR7, UPT, PT ;  /* 0x0000000000077886 */ /* 0x000fe400038e0100 */
[----:B------:R-:W-:Y:S01]  /*3940*/  UFLO.U32 UR7, UR7 ;  /* 0x00000007000772bd */ /* 0x000fe200080e0000 */
[----:B------:R-:W2:Y:S01]  /*3950*/  REDUX UR5, R4 ;  /* 0x00000000040573c4 */ /* 0x000ea20000000000 */
[----:B------:R-:W-:-:S06]  /*3960*/  IMAD.U32 R0, RZ, RZ, UR8 ;  /* 0x00000008ff007e24 */ /* 0x000fcc000f8e00ff */
[----:B------:R4:W-:Y:S01]  /*3970*/  UTCATOMSWS.AND URZ, UR8 ;  /* 0x0000000800ff79e3 */ /* 0x0009e20008000000 */
[----:B------:R-:W3:Y:S01]  /*3980*/  REDUX UR6, R0 ;  /* 0x00000000000673c4 */ /* 0x000ee20000000000 */
[----:B-1----:R-:W-:Y:S01]  /*3990*/  ISETP.EQ.U32.AND P0, PT, R2, UR7, PT ;  /* 0x0000000702007c0c */ /* 0x002fe2000bf02070 */
[----:B--2---:R-:W-:Y:S01]  /*39a0*/  IMAD.U32 R2, RZ, RZ, UR5 ;  /* 0x00000005ff027e24 */ /* 0x004fe2000f8e00ff */
[----:B---3--:R-:W-:-:S11]  /*39b0*/  MOV R3, UR6 ;  /* 0x0000000600037c02 */ /* 0x008fd60008000f00 */
[----:B------:R4:W-:Y:S04]  /*39c0*/  @P0 ATOMS.AND RZ, [UR4+0x14], R3 ;  /* 0x00001403ffff098c */ /* 0x0009e8000a800004 */
[----:B------:R4:W-:Y:S01]  /*39d0*/  @P0 ATOMS.AND RZ, [UR4+0x18], R2 ;  /* 0x00001802ffff098c */ /* 0x0009e2000a800004 */
[----:B------:R-:W-:Y:S05]  /*39e0*/  BRA `(.L_x_68) ;  /* 0x0000000000147947 */ /* 0x000fea0003800000 */
.L_x_67:
[----:B------:R-:W-:Y:S02]  /*39f0*/  MOV R2, 0x3a10 ;  /* 0x00003a1000027802 */ /* 0x000fe40000000f00 */
[----:B---3-5:R-:W-:Y:S05]  /*3a00*/  CALL.REL.NOINC `($__internal_0_$__cuda_sm10x_tcgen05_guardrail_trap_col_being_dealloced_not_returned_by_alloc) ;  /* 0x00000054001c7944 */ /* 0x028fea0003c00000 */
[----:B------:R-:W-:Y:S05]  /*3a10*/  BRA `(.L_x_68) ;  /* 0x0000000000087947 */ /* 0x000fea0003800000 */
.L_x_66:
[----:B------:R-:W-:Y:S02]  /*3a20*/  MOV R2, 0x3a40 ;  /* 0x00003a4000027802 */ /* 0x000fe40000000f00 */
[----:B---3-5:R-:W-:Y:S05]  /*3a30*/  CALL.REL.NOINC `($__internal_2_$__cuda_sm10x_tcgen05_guardrail_trap_unallocated_columns_being_dealloced) ;  /* 0x0000005400287944 */ /* 0x028fea0003c00000 */
.L_x_68:
[----:B------:R-:W-:Y:S01]  /*3a40*/  NOP ;  /* 0x0000000000007918 */ /* 0x000fe20000000000 */
[----:B----4-:R-:W-:Y:S05]  /*3a50*/  EXIT ;  /* 0x000000000000794d */ /* 0x010fea0003800000 */
.L_x_50:
[----:B------:R-:W-:-:S09]  /*3a60*/  UISETP.NE.OR UP2, UPT, UR8, 0x3, !UP2 ;  /* 0x000000030800788c */ /* 0x000fd2000d745670 */
[----:B------:R-:W-:Y:S05]  /*3a70*/  BRA.U UP2, `(.L_x_69) ;  /* 0x0000000d02407547 */ /* 0x000fea000b800000 */
[----:B------:R-:W1:Y:S01]  /*3a80*/  LDC R0, c[0x0][0xb30] ;  /* 0x0002cc00ff007b82 */ /* 0x000e620000000800 */
[----:B------:R-:W2:Y:S01]  /*3a90*/  LDCU.64 UR8, c[0x0][0x888] ;  /* 0x00011100ff0877ac */ /* 0x000ea20008000a00 */
[----:B------:R-:W-:Y:S02]  /*3aa0*/  HFMA2 R29, -RZ, RZ, 0, 0 ;  /* 0x00000000ff1d7431 */ /* 0x000fe400000001ff */
[----:B------:R-:W-:Y:S01]  /*3ab0*/  IMAD.MOV.U32 R31, RZ, RZ, 0x1 ;  /* 0x00000001ff1f7424 */ /* 0x000fe200078e00ff */
[----:B------:R-:W-:Y:S01]  /*3ac0*/  MOV R23, 0x2000 ;  /* 0x0000200000177802 */ /* 0x000fe20000000f00 */
[----:B------:R-:W4:Y:S01]  /*3ad0*/  LDCU.64 UR4, c[0x0][0x890] ;  /* 0x00011200ff0477ac */ /* 0x000f220008000a00 */
[----:B------:R-:W-:Y:S01]  /*3ae0*/  IMAD.MOV.U32 R30, RZ, RZ, RZ ;  /* 0x000000ffff1e7224 */ /* 0x000fe200078e00ff */
[----:B------:R-:W3:Y:S01]  /*3af0*/  LDC R19, c[0x0][0x370] ;  /* 0x0000dc00ff137b82 */ /* 0x000ee20000000800 */
[----:B------:R-:W-:Y:S01]  /*3b00*/  UMOV UR7, 0x400 ;  /* 0x0000040000077882 */ /* 0x000fe20000000000 */
[----:B------:R-:W-:-:S02]  /*3b10*/  UPLOP3.LUT UP1, UPT, UPT, UPT, UPT, 0x40, 0x4 ;  /* 0x000000000004789c */ /* 0x000fc40003f2e870 */
[----:B------:R-:W-:-:S04]  /*3b20*/  ULEA UR7, UR37, UR7, 0x18 ;  /* 0x0000000725077291 */ /* 0x000fc8000f8ec0ff */
[----:B------:R-:W3:Y:S01]  /*3b30*/  LDC R2, c[0x0][0xb0c] ;  /* 0x0002c300ff027b82 */ /* 0x000ee20000000800 */
[----:B------:R-:W-:Y:S02]  /*3b40*/  UIADD3 UR13, UPT, UPT, UR7, 0x68, URZ ;  /* 0x00000068070d7890 */ /* 0x000fe4000fffe0ff */
[----:B--2---:R-:W-:Y:S02]  /*3b50*/  UISETP.NE.U32.AND UP2, UPT, UR8, URZ, UPT ;  /* 0x000000ff0800728c */ /* 0x004fe4000bf45070 */
[----:B------:R-:W-:Y:S02]  /*3b60*/  UIADD3 UR17, UPT, UPT, UR7, 0x60, URZ ;  /* 0x0000006007117890 */ /* 0x000fe4000fffe0ff */
[----:B----4-:R-:W-:Y:S01]  /*3b70*/  UISETP.NE.U32.AND UP3, UPT, UR4, URZ, UPT ;  /* 0x000000ff0400728c */ /* 0x010fe2000bf65070 */
[----:B------:R-:W2:Y:S01]  /*3b80*/  LDC R18, c[0x0][0xb20] ;  /* 0x0002c800ff127b82 */ /* 0x000ea20000000800 */
[----:B-1----:R-:W-:Y:S01]  /*3b90*/  ISETP.NE.AND P1, PT, R0, 0x1, PT ;  /* 0x000000010000780c */ /* 0x002fe20003f25270 */
[----:B------:R-:W-:-:S02]  /*3ba0*/  UISETP.NE.AND.EX UP2, UPT, UR9, URZ, UPT, UP2 ;  /* 0x000000ff0900728c */ /* 0x000fc4000bf45320 */
[----:B------:R-:W-:Y:S02]  /*3bb0*/  UPRMT UR13, UR37, 0x654, UR13 ;  /* 0x00000654250d7896 */ /* 0x000fe4000800000d */
[----:B------:R-:W-:Y:S02]  /*3bc0*/  UISETP.NE.AND.EX UP3, UPT, UR5, URZ, UPT, UP3 ;  /* 0x000000ff0500728c */ /* 0x000fe4000bf65330 */
[----:B------:R-:W1:Y:S08]  /*3bd0*/  LDC.64 R32, c[0x0][0x348] ;  /* 0x0000d200ff207b82 */ /* 0x000e700000000a00 */
[----:B------:R-:W4:Y:S08]  /*3be0*/  LDC.64 R16, c[0x0][0xb10] ;  /* 0x0002c400ff107b82 */ /* 0x000f300000000a00 */
[----:B------:R-:W1:Y:S08]  /*3bf0*/  LDC.64 R6, c[0x0][0xb18] ;  /* 0x0002c600ff067b82 */ /* 0x000e700000000a00 */
[----:B------:R-:W1:Y:S08]  /*3c00*/  LDC.64 R4, c[0x0][0xb28] ;  /* 0x0002ca00ff047b82 */ /* 0x000e700000000a00 */
[----:B--23--:R-:W1:Y:S02]  /*3c10*/  LDC R22, c[0x0][0x374] ;  /* 0x0000dd00ff167b82 */ /* 0x00ce640000000800 */
.L_x_78:
[C---:B------:R-:W-:Y:S02]  /*3c20*/  LEA R0, R30.reuse, UR7, 0x3 ;  /* 0x000000071e007c11 */ /* 0x040fe4000f8e18ff */
[----:B------:R-:W-:Y:S02]  /*3c30*/  SHF.L.U32 R3, R29, 0x1f, RZ ;  /* 0x0000001f1d037819 */ /* 0x000fe400000006ff */
[----:B------:R-:W-:Y:S02]  /*3c40*/  LEA R24, R30, UR7, 0x4 ;  /* 0x000000071e187c11 */ /* 0x000fe4000f8e20ff */
[----:B--2---:R-:W2:Y:S02]  /*3c50*/  SYNCS.PHASECHK.TRANS64.TRYWAIT P0, [R0+URZ+0x90], R3 ;  /* 0x00009003000075a7 */ /* 0x004ea400080011ff */
[----:B--2---:R-:W-:Y:S05]  /*3c60*/  @!P0 BRA `(.L_x_70) ;  /* 0x0000004c00c08947 */ /* 0x004fea0003800000 */
.L_x_138:
[----:B------:R-:W-:Y:S01]  /*3c70*/  ISETP.GE.AND P0, PT, R72, 0x1, PT ;  /* 0x000000014800780c */ /* 0x000fe20003f06270 */
[----:B------:R-:W3:Y:S01]  /*3c80*/  LDS.128 R24, [R24+0x120] ;  /* 0x0001200018187984 */ /* 0x000ee20000000c00 */
[----:B--2---:R-:W-:Y:S01]  /*3c90*/  VIADD R0, R0, 0xa0 ;  /* 0x000000a000007836 */ /* 0x004fe20000000000 */
[----:B------:R-:W-:Y:S01]  /*3ca0*/  @!PT LDS RZ, [RZ] ;  /* 0x00000000fffff984 */ /* 0x000fe20000000800 */
[----:B------:R-:W-:Y:S01]  /*3cb0*/  @!PT LDS RZ, [RZ] ;  /* 0x00000000fffff984 */ /* 0x000fe20000000800 */
[----:B------:R-:W-:Y:S01]  /*3cc0*/  @!PT LDS RZ, [RZ] ;  /* 0x00000000fffff984 */ /* 0x000fe20000000800 */
[----:B------:R-:W-:Y:S01]  /*3cd0*/  @!PT LDS RZ, [RZ] ;  /* 0x00000000fffff984 */ /* 0x000fe20000000800 */
[----:B------:R2:W-:Y:S06]  /*3ce0*/  MEMBAR.ALL.CTA ;  /* 0x0000000000007992 */ /* 0x0005ec0000008000 */
[----:B--2---:R-:W2:Y:S01]  /*3cf0*/  FENCE.VIEW.ASYNC.S ;  /* 0x00000000000073c6 */ /* 0x004ea20000000000 */
[----:B------:R-:W-:Y:S04]  /*3d00*/  PRMT R0, RZ, 0x654, R0 ;  /* 0x00000654ff007816 */ /* 0x000fe80000000000 */
[----:B--2---:R2:W-:Y:S01]  /*3d10*/  SYNCS.ARRIVE.TRANS64.RED.A1T0 RZ, [R0+URZ], RZ ;  /* 0x000000ff00ff79a7 */ /* 0x0045e200081004ff */
[----:B---3--:R-:W-:Y:S11]  /*3d20*/  LOP3.LUT P3, RZ, R26, 0x1, RZ, 0xc0, !PT ;  /* 0x000000011aff7812 */ /* 0x008ff6000786c0ff */
[----:B------:R-:W-:Y:S02]  /*3d30*/  @!UPT UIADD3 URZ, UPT, UPT, URZ, URZ, URZ ;  /* 0x000000fffffff290 */ /* 0x000fe4000fffe0ff */
[----:B------:R-:W-:Y:S02]  /*3d40*/  @P3 MOV R13, R24 ;  /* 0x00000018000d3202 */ /* 0x000fe40000000f00 */
[----:B------:R-:W-:Y:S01]  /*3d50*/  @P3 LOP3.LUT R8, R25, 0xffff, RZ, 0xc0, !PT ;  /* 0x0000ffff19083812 */ /* 0x000fe200078ec0ff */
[----:B--2---:R-:W-:Y:S06]  /*3d60*/  @!P0 BRA `(.L_x_71) ;  /* 0x0000000000a48947 */ /* 0x004fec0003800000 */
[----:B-1----:R-:W-:Y:S01]  /*3d70*/  IMAD.HI.U32 R35, R22, R7, RZ ;  /* 0x0000000716237227 */ /* 0x002fe200078e00ff */
[----:B------:R-:W-:Y:S02]  /*3d80*/  ISETP.NE.AND P0, PT, R6, 0x1, PT ;  /* 0x000000010600780c */ /* 0x000fe40003f05270 */
[----:B------:R-:W-:Y:S01]  /*3d90*/  ISETP.NE.AND P2, PT, R72, 0x1, PT ;  /* 0x000000014800780c */ /* 0x000fe20003f45270 */
[----:B----4-:R-:W-:Y:S01]  /*3da0*/  IMAD.HI.U32 R34, R19, R16, RZ ;  /* 0x0000001013227227 */ /* 0x010fe200078e00ff */
[----:B------:R-:W-:Y:S02]  /*3db0*/  SHF.R.U32.HI R35, RZ, R18, R35 ;  /* 0x00000012ff237219 */ /* 0x000fe40000011623 */
[----:B------:R-:W-:Y:S01]  /*3dc0*/  ISETP.NE.AND P4, PT, R2, 0x1, PT ;  /* 0x000000010200780c */ /* 0x000fe20003f85270 */
[----:B------:R-:W-:Y:S01]  /*3dd0*/  IMAD.HI.U32 R36, R13, R16, RZ ;  /* 0x000000100d247227 */ /* 0x000fe200078e00ff */
[----:B------:R-:W-:Y:S02]  /*3de0*/  SHF.R.U32.HI R34, RZ, R17, R34 ;  /* 0x00000011ff227219 */ /* 0x000fe40000011622 */
[----:B------:R-:W-:Y:S01]  /*3df0*/  SEL R3, R22, R35, !P0 ;  /* 0x0000002316037207 */ /* 0x000fe20004000000 */
[C---:B------:R-:W-:Y:S01]  /*3e00*/  IMAD.HI.U32 R35, R8.reuse, R7, RZ ;  /* 0x0000000708237227 */ /* 0x040fe200078e00ff */
[----:B------:R-:W-:Y:S02]  /*3e10*/  SEL R11, R19, R34, !P4 ;  /* 0x00000022130b7207 */ /* 0x000fe40006000000 */
[----:B------:R-:W-:Y:S01]  /*3e20*/  SHF.R.U32.HI R36, RZ, R17, R36 ;  /* 0x00000011ff247219 */ /* 0x000fe20000011624 */
[----:B------:R-:W-:Y:S01]  /*3e30*/  IMAD.HI.U32 R38, R3, R4, RZ ;  /* 0x0000000403267227 */ /* 0x000fe200078e00ff */
[----:B------:R-:W-:Y:S03]  /*3e40*/  SHF.R.U32.HI R35, RZ, R18, R35 ;  /* 0x00000012ff237219 */ /* 0x000fe60000011623 */
[----:B------:R-:W-:Y:S01]  /*3e50*/  IMAD.HI.U32 R34, R11, R4, RZ ;  /* 0x000000040b227227 */ /* 0x000fe200078e00ff */
[----:B------:R-:W-:Y:S02]  /*3e60*/  @P2 SHF.R.U32.HI R3, RZ, R5, R38 ;  /* 0x00000005ff032219 */ /* 0x000fe40000011626 */
[----:B------:R-:W-:Y:S02]  /*3e70*/  SEL R9, R8, R35, !P0 ;  /* 0x0000002308097207 */ /* 0x000fe40004000000 */
[----:B------:R-:W-:Y:S01]  /*3e80*/  @P2 SHF.R.U32.HI R11, RZ, R5, R34 ;  /* 0x00000005ff0b2219 */ /* 0x000fe20000011622 */
[C---:B------:R-:W-:Y:S01]  /*3e90*/  IMAD R10, R72.reuse, R3, RZ ;  /* 0x00000003480a7224 */ /* 0x040fe200078e02ff */
[----:B------:R-:W-:Y:S01]  /*3ea0*/  SEL R3, R13, R36, !P4 ;  /* 0x000000240d037207 */ /* 0x000fe20006000000 */
[C---:B------:R-:W-:Y:S03]  /*3eb0*/  IMAD.HI.U32 R14, R9.reuse, R4, RZ ;  /* 0x00000004090e7227 */ /* 0x040fe600078e00ff */
[----:B------:R-:W-:Y:S01]  /*3ec0*/  ISETP.GE.AND P0, PT, R9, R10, PT ;  /* 0x0000000a0900720c */ /* 0x000fe20003f06270 */
[C---:B------:R-:W-:Y:S01]  /*3ed0*/  IMAD R12, R72.reuse, R11, RZ ;  /* 0x0000000b480c7224 */ /* 0x040fe200078e02ff */
[-C--:B------:R-:W-:Y:S04]  /*3ee0*/  SHF.R.U32.HI R14, RZ, R5.reuse, R14 ;  /* 0x00000005ff0e7219 */ /* 0x080fe8000001160e */
[----:B------:R-:W-:Y:S02]  /*3ef0*/  ISETP.GE.OR P0, PT, R3, R12, P0 ;  /* 0x0000000c0300720c */ /* 0x000fe40000706670 */
[----:B------:R-:W-:Y:S05]  /*3f00*/  SEL R15, R9, R14, !P2 ;  /* 0x0000000e090f7207 */ /* 0x000fea0005000000 */
[----:B------:R-:W-:Y:S04]  /*3f10*/  IMAD.MOV R14, RZ, RZ, -R15 ;  /* 0x000000ffff0e7224 */ /* 0x000fe800078e0a0f */
[----:B------:R-:W-:Y:S02]  /*3f20*/  IMAD R14, R72, R14, R9 ;  /* 0x0000000e480e7224 */ /* 0x000fe400078e0209 */
[C---:B------:R-:W-:Y:S05]  /*3f30*/  @!P0 IMAD.HI.U32 R10, R3.reuse, R4, RZ ;  /* 0x00000004030a8227 */ /* 0x040fea00078e00ff */
[----:B------:R-:W-:Y:S04]  /*3f40*/  @!P0 SHF.R.U32.HI R10, RZ, R5, R10 ;  /* 0x00000005ff0a8219 */ /* 0x000fe8000001160a */
[----:B------:R-:W-:Y:S01]  /*3f50*/  @!P0 SEL R0, R3, R10, !P2 ;  /* 0x0000000a03008207 */ /* 0x000fe20005000000 */
[----:B------:R-:W-:Y:S03]  /*3f60*/  IMAD.MOV R10, RZ, RZ, -R3 ;  /* 0x000000ffff0a7224 */ /* 0x000fe600078e0a03 */
[----:B------:R-:W-:Y:S01]  /*3f70*/  @!P0 IADD3 R15, PT, PT, R15, -R0, RZ ;  /* 0x800000000f0f8210 */ /* 0x000fe20007ffe0ff */
[----:B------:R-:W-:Y:S01]  /*3f80*/  @!P0 IMAD R0, R11, R14, R0 ;  /* 0x0000000e0b008224 */ /* 0x000fe200078e0200 */
[----:B------:R-:W-:Y:S01]  /*3f90*/  IADD3 R11, PT, PT, -R9, RZ, RZ ;  /* 0x000000ff090b7210 */ /* 0x000fe20007ffe1ff */
[----:B------:R-:W-:Y:S02]  /*3fa0*/  IMAD R13, R2, R10, R13 ;  /* 0x0000000a020d7224 */ /* 0x000fe400078e020d */
[----:B------:R-:W-:Y:S02]  /*3fb0*/  @!P0 IMAD R9, R15, R72, R3 ;  /* 0x000000480f098224 */ /* 0x000fe400078e0203 */
[----:B------:R-:W-:Y:S02]  /*3fc0*/  @!P0 IMAD.MOV.U32 R3, RZ, RZ, R0 ;  /* 0x000000ffff038224 */ /* 0x000fe400078e0000 */
[----:B------:R-:W-:Y:S02]  /*3fd0*/  IMAD R8, R6, R11, R8 ;  /* 0x0000000b06087224 */ /* 0x000fe400078e0208 */
[----:B------:R-:W-:Y:S02]  /*3fe0*/  IMAD R13, R3, R2, R13 ;  /* 0x00000002030d7224 */ /* 0x000fe400078e020d */
[----:B------:R-:W-:Y:S02]  /*3ff0*/  IMAD R8, R9, R6, R8 ;  /* 0x0000000609087224 */ /* 0x000fe400078e0208 */
.L_x_71:
[----:B------:R-:W-:Y:S05]  /*4000*/  BRA.U UP1, `(.L_x_72) ;  /* 0x0000000101107547 */ /* 0x000fea000b800000 */
[----:B------:R-:W-:Y:S04]  /*4010*/  MOV R0, UR6 ;  /* 0x0000000600007c02 */ /* 0x000fe80008000f00 */
[----:B------:R-:W-:Y:S04]  /*4020*/  SHF.L.U32 R3, R0, 0x1f, RZ ;  /* 0x0000001f00037819 */ /* 0x000fe800000006ff */
[----:B------:R-:W2:Y:S02]  /*4030*/  SYNCS.PHASECHK.TRANS64.TRYWAIT P0, [UR7+0x88], R3 ;  /* 0x00008803ff0075a7 */ /* 0x000ea40008001107 */
[----:B--2---:R-:W-:Y:S05]  /*4040*/  @!P0 BRA `(.L_x_73) ;  /* 0x0000004800dc8947 */ /* 0x004fea0003800000 */
.L_x_72:
[----:B------:R-:W-:Y:S02]  /*4050*/  R2UR UR19, R21 ;  /* 0x00000000151372ca */ /* 0x000fe400000e0000 */
[----:B------:R-:W-:Y:S02]  /*4060*/  R2UR UR18, R20 ;  /* 0x00000000141272ca */ /* 0x000fe400000e0000 */
[----:B------:R-:W-:Y:S02]  /*4070*/  ISETP.NE.U32.AND P2, PT, RZ, UR4, PT ;  /* 0x00000004ff007c0c */ /* 0x000fe4000bf45070 */
[----:B------:R-:W-:Y:S02]  /*4080*/  SHF.L.U32 R12, R31, 0x1f, RZ ;  /* 0x0000001f1f0c7819 */ /* 0x000fe400000006ff */
[----:B------:R-:W-:Y:S05]  /*4090*/  ISETP.NE.AND.EX P2, PT, RZ, UR5, PT, P2 ;  /* 0x00000005ff007c0c */ /* 0x000fea000bf45320 */
[----:B------:R-:W-:Y:S02]  /*40a0*/  USHF.L.U32 UR19, UR19, 0x7, URZ ;  /* 0x0000000713137899 */ /* 0x000fe400080006ff */
[----:B------:R-:W-:Y:S01]  /*40b0*/  USHF.L.U32 UR18, UR18, 0x7, URZ ;  /* 0x0000000712127899 */ /* 0x000fe200080006ff */
[----:B------:R-:W-:Y:S11]  /*40c0*/  BRA.U !UP3, `(.L_x_74) ;  /* 0x000000010b347547 */ /* 0x000ff6000b800000 */
[----:B------:R-:W-:Y:S01]  /*40d0*/  UPLOP3.LUT UP0, UPT, UPT, UPT, UP2, 0x80, 0x8 ;  /* 0x000000000008789c */ /* 0x000fe20003f0f020 */
[----:B--2---:R-:W-:Y:S02]  /*40e0*/  HFMA2 R0, -RZ, RZ, 0, 5.9604644775390625e-08 ;  /* 0x00000001ff007431 */ /* 0x004fe400000001ff */
[----:B------:R-:W-:Y:S03]  /*40f0*/  IMAD.MOV.U32 R151, RZ, RZ, 0x1 ;  /* 0x00000001ff977424 */ /* 0x000fe600078e00ff */
[----:B------:R-:W-:Y:S05]  /*4100*/  PLOP3.LUT P0, PT, PT, PT, UP0, 0x80, 0x8 ;  /* 0x000000000008781c */ /* 0x000fea0003f0f008 */
[----:B------:R-:W2:Y:S01]  /*4110*/  @UP0 LDCU.64 UR10, c[0x0][0x888] ;  /* 0x00011100ff0a07ac */ /* 0x000ea20008000a00 */
[----:B------:R-:W-:Y:S07]  /*4120*/  @UP0 UIMAD UR8, UR36, UR4, URZ ;  /* 0x00000004240802a4 */ /* 0x000fee000f8e02ff */
[----:B------:R-:W-:Y:S01]  /*4130*/  @!P0 PRMT R151, R0, 0x7610, R151 ;  /* 0x0000761000978816 */ /* 0x000fe20000000097 */
[----:B--2---:R-:W-:Y:S03]  /*4140*/  @UP0 UIMAD.WIDE UR10, UR8, 0x4, UR10 ;  /* 0x00000004080a08a5 */ /* 0x004fe6000f8e020a */
[----:B------:R-:W2:Y:S03]  /*4150*/  @!UP0 LDCU UR8, c[0x0][0x880] ;  /* 0x00011000ff0887ac */ /* 0x000ea60008000800 */
[----:B------:R-:W-:Y:S01]  /*4160*/  IMAD.U32 R10, RZ, RZ, UR10 ;  /* 0x0000000aff0a7e24 */ /* 0x000fe2000f8e00ff */
[----:B------:R-:W-:Y:S05]  /*4170*/  MOV R11, UR11 ;  /* 0x0000000b000b7c02 */ /* 0x000fea0008000f00 */
[----:B-----5:R3:W5:Y:S02]  /*4180*/  @P0 LDG.E R82, desc[UR46][R10.64] ;  /* 0x0000002e0a520981 */ /* 0x020764000c1e1900 */
[----:B--23--:R-:W-:Y:S07]  /*4190*/  @!P0 IMAD.U32 R82, RZ, RZ, UR8 ;  /* 0x00000008ff528e24 */ /* 0x00cfee000f8e00ff */
.L_x_74:
[----:B-----5:R-:W-:Y:S01]  /*41a0*/  @!P2 ISETP.EQ.AND P0, PT, R82, RZ, PT ;  /* 0x000000ff5200a20c */ /* 0x020fe20003f02270 */
[----:B------:R-:W-:Y:S01]  /*41b0*/  @!UPT UIADD3 URZ, UPT, UPT, URZ, URZ, URZ ;  /* 0x000000fffffff290 */ /* 0x000fe2000fffe0ff */
[----:B------:R-:W-:Y:S11]  /*41c0*/  @!P2 BRA `(.L_x_75) ;  /* 0x000000000014a947 */ /* 0x000ff60003800000 */
[----:B------:R-:W-:Y:S02]  /*41d0*/  LOP3.LUT P2, RZ, R151, 0xff, RZ, 0xc0, !PT ;  /* 0x000000ff97ff7812 */ /* 0x000fe4000784c0ff */
[----:B------:R-:W-:Y:S04]  /*41e0*/  PLOP3.LUT P0, PT, PT, PT, UP0, 0x80, 0x8 ;  /* 0x000000000008781c */ /* 0x000fe80003f0f008 */
[----:B------:R-:W-:Y:S07]  /*41f0*/  PLOP3.LUT P0, PT, P0, PT, PT, 0x8, 0x80 ;  /* 0x000000000080781c */ /* 0x000fee000070e170 */
[----:B------:R-:W-:Y:S11]  /*4200*/  @P2 ISETP.EQ.AND P0, PT, R82, RZ, PT ;  /* 0x000000ff5200220c */ /* 0x000ff60003f02270 */
[----:B------:R-:W-:Y:S02]  /*4210*/  @!UPT UIADD3 URZ, UPT, UPT, URZ, URZ, URZ ;  /* 0x000000fffffff290 */ /* 0x000fe4000fffe0ff */
.L_x_75:
[----:B------:R-:W3:Y:S01]  /*4220*/  SYNCS.PHASECHK.TRANS64.TRYWAIT P2, [UR7+0x70], R12 ;  /* 0x0000700cff0075a7 */ /* 0x000ee20008041107 */
[----:B------:R-:W-:Y:S04]  /*4230*/  ELECT P4, URZ, PT ;  /* 0x0000000000ff782f */ /* 0x000fe80003880000 */
[----:B------:R-:W-:Y:S11]  /*4240*/  PLOP3.LUT P4, PT, P0, P4, PT, 0xf2, 0x2f ;  /* 0x00000000002f781c */ /* 0x000ff60000789e72 */
[----:B------:R-:W-:Y:S02]  /*4250*/  @!UPT UIADD3 URZ, UPT, UPT, URZ, URZ, URZ ;  /* 0x000000fffffff290 */ /* 0x000fe4000fffe0ff */
[----:B-1----:R-:W-:Y:S05]  /*4260*/  @!P4 IADD3 R21, P0, PT, R32, 0x580, RZ ;  /* 0x000005802015c810 */ /* 0x002fea0007f1e0ff */
[----:B------:R-:W-:Y:S01]  /*4270*/  @!P4 IMAD.X R20, RZ, RZ, R33, P0 ;  /* 0x000000ffff14c224 */ /* 0x000fe200000e0621 */
[----:B---3--:R-:W-:Y:S07]  /*4280*/  @!P2 BRA `(.L_x_76) ;  /* 0x000000480064a947 */ /* 0x008fee0003800000 */
.L_x_141:
[----:B------:R-:W3:Y:S01]  /*4290*/  LDC.64 R14, c[0x0][0xb10] ;  /* 0x0002c400ff0e7b82 */ /* 0x000ee20000000a00 */
[----:B------:R-:W-:Y:S01]  /*42a0*/  @!P4 R2UR UR8, R20 ;  /* 0x000000001408c2ca */ /* 0x000fe200000e0000 */
[----:B------:R-:W-:Y:S01]  /*42b0*/  VOTEU.ALL UP1, P4 ;  /* 0x0000000000ff7886 */ /* 0x000fe20002020000 */
[----:B------:R-:W-:Y:S01]  /*42c0*/  @!P4 R2UR UR9, R21 ;  /* 0x000000001509c2ca */ /* 0x000fe200000e0000 */
[----:B------:R-:W-:Y:S01]  /*42d0*/  UMOV UR10, 0x0 ;  /* 0x00000000000a7882 */ /* 0x000fe20000000000 */
[----:B------:R-:W-:Y:S03]  /*42e0*/  UMOV UR11, 0x10000000 ;  /* 0x10000000000b7882 */ /* 0x000fe60000000000 */
[----:B------:R-:W5:Y:S01]  /*42f0*/  LDC.64 R10, c[0x0][0xb18] ;  /* 0x0002c600ff0a7b82 */ /* 0x000f620000000a00 */
[----:B------:R-:W-:Y:S01]  /*4300*/  @!UP1 UIADD3 UR16, UPT, UPT, UR7, 0x200, URZ ;  /* 0x0000020007109890 */ /* 0x000fe2000fffe0ff */
[----:B------:R-:W-:Y:S01]  /*4310*/  @P3 SHF.R.U32.HI R28, RZ, 0x10, R25 ;  /* 0x00000010ff1c3819 */ /* 0x000fe20000011619 */
[----:B------:R-:W-:Y:S01]  /*4320*/  VOTEU.ALL UP1, P4 ;  /* 0x0000000000ff7886 */ /* 0x000fe20002020000 */
[----:B------:R-:W-:Y:S01]  /*4330*/  UMOV UR20, UR36 ;  /* 0x0000002400147c82 */ /* 0x000fe20008000000 */
[----:B------:R-:W-:Y:S03]  /*4340*/  VIADD R30, R30, 0x1 ;  /* 0x000000011e1e7836 */ /* 0x000fe60000000000 */
[----:B--2---:R-:W2:Y:S01]  /*4350*/  @!P1 LDC R0, c[0x0][0xb20] ;  /* 0x0002c800ff009b82 */ /* 0x004ea20000000800 */
[----:B------:R-:W-:Y:S01]  /*4360*/  IMAD.U32 R21, RZ, RZ, UR8 ;  /* 0x00000008ff157e24 */ /* 0x000fe2000f8e00ff */
[----:B------:R-:W-:Y:S06]  /*4370*/  UPRMT UR8, UR37, 0x654, UR17 ;  /* 0x0000065425087896 */ /* 0x000fec0008000011 */
[----:B-1----:R-:W1:Y:S01]  /*4380*/  @!P1 LDC R3, c[0x0][0xb0c] ;  /* 0x0002c300ff039b82 */ /* 0x002e620000000800 */
[----:B------:R-:W-:Y:S01]  /*4390*/  IMAD.U32 R20, RZ, RZ, UR9 ;  /* 0x00000009ff147e24 */ /* 0x000fe2000f8e00ff */
[----:B------:R-:W-:Y:S04]  /*43a0*/  @!P4 R2UR UR15, R21 ;  /* 0x00000000150fc2ca */ /* 0x000fe800000e0000 */
[----:B------:R-:W-:Y:S01]  /*43b0*/  @!P4 R2UR UR14, R20 ;  /* 0x00000000140ec2ca */ /* 0x000fe200000e0000 */
[----:B------:R-:W-:Y:S11]  /*43c0*/  @!P4 IMAD.MOV.U32 R20, RZ, RZ, 0x2000 ;  /* 0x00002000ff14c424 */ /* 0x000ff600078e00ff */
[----:B------:R-:W-:Y:S01]  /*43d0*/  @!UPT UIADD3 URZ, UPT, UPT, URZ, URZ, URZ ;  /* 0x000000fffffff290 */ /* 0x000fe2000fffe0ff */
[----:B------:R1:W-:Y:S01]  /*43e0*/  @!UP1 UTMALDG.3D [UR16], [UR14], desc[UR10] ;  /* 0x00000a100e0095b4 */ /* 0x0003e20008011000 */
[----:B------:R1:W-:Y:S02]  /*43f0*/  @!P4 SYNCS.ARRIVE.TRANS64.RED.A0TR RZ, [UR7+0x60], R20 ;  /* 0x00006014ffffc9a7 */ /* 0x0003e40008300407 */
[----:B-1----:R-:W-:Y:S01]  /*4400*/  @!P1 ISETP.NE.AND P2, PT, R3, 0x1, PT ;  /* 0x000000010300980c */ /* 0x002fe20003f45270 */
[C---:B---3--:R-:W-:Y:S01]  /*4410*/  @!P1 IMAD.HI.U32 R14, R13.reuse, R14, RZ ;  /* 0x0000000e0d0e9227 */ /* 0x048fe200078e00ff */
[----:B-----5:R-:W-:Y:S03]  /*4420*/  @!P1 ISETP.NE.AND P0, PT, R10, 0x1, PT ;  /* 0x000000010a00980c */ /* 0x020fe60003f05270 */
[C---:B------:R-:W-:Y:S01]  /*4430*/  @!P1 IMAD.HI.U32 R11, R8.reuse, R11, RZ ;  /* 0x0000000b080b9227 */ /* 0x040fe200078e00ff */
[----:B------:R-:W-:Y:S04]  /*4440*/  @!P1 SHF.R.U32.HI R14, RZ, R15, R14 ;  /* 0x0000000fff0e9219 */ /* 0x000fe8000001160e */
[----:B--2---:R-:W-:Y:S01]  /*4450*/  @!P1 SHF.R.U32.HI R9, RZ, R0, R11 ;  /* 0x00000000ff099219 */ /* 0x004fe2000001160b */
[----:B------:R-:W-:Y:S01]  /*4460*/  SYNCS.ARRIVE.TRANS64.RED.A1T0 RZ, [UR8], RZ ;  /* 0x000000ffffff79a7 */ /* 0x000fe20008100408 */
[----:B------:R-:W-:Y:S02]  /*4470*/  @!P1 SEL R14, R13, R14, !P2 ;  /* 0x0000000e0d0e9207 */ /* 0x000fe40005000000 */
[----:B------:R-:W-:Y:S01]  /*4480*/  @!P1 SEL R9, R8, R9, !P0 ;  /* 0x0000000908099207 */ /* 0x000fe20004000000 */
[----:B------:R-:W1:Y:S04]  /*4490*/  SYNCS.PHASECHK.TRANS64.TRYWAIT P5, [UR7+0x78], R12 ;  /* 0x0000780cff0075a7 */ /* 0x000e6800080a1107 */
[----:B------:R-:W-:Y:S02]  /*44a0*/  @!P1 IMAD.IADD R0, R9, 0x1, -R14 ;  /* 0x0000000109009824 */ /* 0x000fe400078e0a0e */
[----:B------:R-:W-:Y:S02]  /*44b0*/  @!P1 IMAD.IADD R9, R14, 0x1, -R9 ;  /* 0x000000010e099824 */ /* 0x000fe400078e0a09 */
[----:B------:R-:W-:Y:S02]  /*44c0*/  @!P1 IMAD R13, R0, R3, R13 ;  /* 0x00000003000d9224 */ /* 0x000fe400078e020d */
[----:B------:R-:W-:Y:S01]  /*44d0*/  @!P1 IMAD R8, R9, R10, R8 ;  /* 0x0000000a09089224 */ /* 0x000fe200078e0208 */
[----:B-1----:R-:W-:Y:S06]  /*44e0*/  @!P5 BRA `(.L_x_77) ;  /* 0x0000004400e4d947 */ /* 0x002fec0003800000 */
.L_x_143:
[----:B-1----:R-:W-:Y:S01]  /*44f0*/  @!P4 IADD3 R3, P0, PT, R32, 0x580, RZ ;  /* 0x000005802003c810 */ /* 0x002fe20007f1e0ff */
[----:B------:R-:W-:Y:S01]  /*4500*/  VOTEU.ALL UP1, P4 ;  /* 0x0000000000ff7886 */ /* 0x000fe20002020000 */
[----:B------:R-:W-:Y:S01]  /*4510*/  UMOV UR20, 0x0 ;  /* 0x0000000000147882 */ /* 0x000fe20000000000 */
[----:B------:R-:W-:Y:S01]  /*4520*/  UMOV UR21, 0x10000000 ;  /* 0x1000000000157882 */ /* 0x000fe20000000000 */
[----:B------:R-:W-:Y:S01]  /*4530*/  @!P4 R2UR UR9, R3 ;  /* 0x000000000309c2ca */ /* 0x000fe200000e0000 */
[----:B------:R-:W-:Y:S01]  /*4540*/  @!P4 IMAD.X R0, RZ, RZ, R33, P0 ;  /* 0x000000ffff00c224 */ /* 0x000fe200000e0621 */
[----:B------:R-:W-:Y:S01]  /*4550*/  @!UP1 UIADD3 UR10, UPT, UPT, UR18, 0x40, URZ ;  /* 0x00000040120a9890 */ /* 0x000fe2000fffe0ff */
[----:B------:R-:W-:Y:S01]  /*4560*/  ISETP.NE.AND P0, PT, R30, 0x2, PT ;  /* 0x000000021e00780c */ /* 0x000fe20003f05270 */
[----:B------:R-:W-:Y:S01]  /*4570*/  UMOV UR11, UR19 ;  /* 0x00000013000b7c82 */ /* 0x000fe20008000000 */
[----:B------:R-:W-:Y:S01]  /*4580*/  UMOV UR12, UR36 ;  /* 0x00000024000c7c82 */ /* 0x000fe20008000000 */
[----:B------:R-:W-:Y:S01]  /*4590*/  @!P4 R2UR UR8, R0 ;  /* 0x000000000008c2ca */ /* 0x000fe200000e0000 */
[----:B------:R-:W-:Y:S01]  /*45a0*/  IMAD.IADD R20, R8, 0x1, R150 ;  /* 0x0000000108147824 */ /* 0x000fe200078e0296 */
[----:B------:R-:W-:Y:S01]  /*45b0*/  @P3 R2UR UR36, R28 ;  /* 0x000000001c2432ca */ /* 0x000fe200000e0000 */
[----:B------:R-:W-:Y:S01]  /*45c0*/  IMAD.IADD R21, R13, 0x1, R152 ;  /* 0x000000010d157824 */ /* 0x000fe200078e0298 */
[----:B------:R-:W-:Y:S02]  /*45d0*/  SEL R0, RZ, 0x1, P0 ;  /* 0x00000001ff007807 */ /* 0x000fe40000000000 */
[----:B------:R-:W-:Y:S01]  /*45e0*/  LOP3.LUT R31, R31, 0x1, RZ, 0x3c, !PT ;  /* 0x000000011f1f7812 */ /* 0x000fe200078e3cff */
[----:B------:R-:W-:Y:S01]  /*45f0*/  IMAD.U32 R10, RZ, RZ, UR9 ;  /* 0x00000009ff0a7e24 */ /* 0x000fe2000f8e00ff */
[----:B------:R-:W-:Y:S01]  /*4600*/  @!UP1 UIADD3 UR9, UPT, UPT, UR7, 0x68, URZ ;  /* 0x0000006807099890 */ /* 0x000fe2000fffe0ff */
[----:B------:R-:W-:Y:S02]  /*4610*/  LOP3.LUT R29, R29, R0, RZ, 0x3c, !PT ;  /* 0x000000001d1d7212 */ /* 0x000fe400078e3cff */
[----:B------:R-:W-:Y:S02]  /*4620*/  SEL R30, R30, RZ, P0 ;  /* 0x000000ff1e1e7207 */ /* 0x000fe40000000000 */
[----:B------:R-:W-:Y:S01]  /*4630*/  IMAD.U32 R11, RZ, RZ, UR8 ;  /* 0x00000008ff0b7e24 */ /* 0x000fe2000f8e00ff */
[----:B------:R-:W-:Y:S01]  /*4640*/  @!P4 R2UR UR14, R10 ;  /* 0x000000000a0ec2ca */ /* 0x000fe200000e0000 */
[----:B------:R-:W-:Y:S01]  /*4650*/  @!UP1 UIADD3 UR8, UPT, UPT, UR7, 0x2200, URZ ;  /* 0x0000220007089890 */ /* 0x000fe2000fffe0ff */
[----:B------:R-:W-:Y:S02]  /*4660*/  VOTEU.ALL UP1, P4 ;  /* 0x0000000000ff7886 */ /* 0x000fe40002020000 */
[----:B------:R-:W-:Y:S11]  /*4670*/  @!P4 R2UR UR15, R11 ;  /* 0x000000000b0fc2ca */ /* 0x000ff600000e0000 */
[----:B------:R-:W-:Y:S02]  /*4680*/  @!UPT UIADD3 URZ, UPT, UPT, URZ, URZ, URZ ;  /* 0x000000fffffff290 */ /* 0x000fe4000fffe0ff */
[----:B------:R2:W-:Y:S01]  /*4690*/  @!UP1 UTMALDG.3D [UR8], [UR14], desc[UR20] ;  /* 0x000014080e0095b4 */ /* 0x0005e20008011000 */
[----:B------:R2:W-:Y:S01]  /*46a0*/  @!P4 SYNCS.ARRIVE.TRANS64.RED.A0TR RZ, [UR7+0x68], R23 ;  /* 0x00006817ffffc9a7 */ /* 0x0005e20008300407 */
[----:B------:R-:W-:Y:S01]  /*46b0*/  UPLOP3.LUT UP1, UPT, UPT, UPT, UPT, 0x80, 0x8 ;  /* 0x000000000008789c */ /* 0x000fe20003f2f070 */
[----:B------:R-:W-:Y:S01]  /*46c0*/  SYNCS.ARRIVE.TRANS64.RED.A1T0 RZ, [UR13], RZ ;  /* 0x000000ffffff79a7 */ /* 0x000fe2000810040d */
[----:B------:R-:W-:Y:S09]  /*46d0*/  @P3 BRA `(.L_x_78) ;  /* 0xfffffff400503947 */ /* 0x000ff2000383ffff */
[----:B------:R-:W-:-:S04]  /*46e0*/  SHF.L.U32 R3, R31, 0x1f, RZ ;  /* 0x0000001f1f037819 */ /* 0x000fc800000006ff */
[----:B------:R-:W1:Y:S02]  /*46f0*/  SYNCS.PHASECHK.TRANS64.TRYWAIT P0, [UR7+0x70], R3 ;  /* 0x00007003ff0075a7 */ /* 0x000e640008001107 */
[----:B-1----:R-:W-:Y:S05]  /*4700*/  @!P0 BRA `(.L_x_79) ;  /* 0x0000004400748947 */ /* 0x002fea0003800000 */
.L_x_145:
[----:B-1----:R-:W-:-:S07]  /*4710*/  MOV R0, UR7 ;  /* 0x0000000700007c02 */ /* 0x002fce0008000f00 */
.L_x_80:
[----:B-1----:R-:W-:-:S04]  /*4720*/  SHF.L.U32 R3, R31, 0x1f, RZ ;  /* 0x0000001f1f037819 */ /* 0x002fc800000006ff */
[----:B------:R1:W3:Y:S03]  /*4730*/  SYNCS.PHASECHK.TRANS64.TRYWAIT P0, [R0+URZ+0x78], R3 ;  /* 0x00007803000075a7 */ /* 0x0002e600080011ff */
[----:B---3--:R-:W-:Y:S05]  /*4740*/  @!P0 NANOSLEEP.SYNCS 0x989680 ;  /* 0x009896800000895d */ /* 0x008fea0003900000 */
[----:B------:R-:W3:Y:S02]  /*4750*/  @!P0 SYNCS.PHASECHK.TRANS64 P0, [R0+URZ+0x78], R3 ;  /* 0x00007803000085a7 */ /* 0x000ee400080010ff */
[----:B--23--:R-:W-:Y:S05]  /*4760*/  @P0 EXIT ;  /* 0x000000000000094d */ /* 0x00cfea0003800000 */
[----:B------:R-:W-:Y:S05]  /*4770*/  BRA `(.L_x_80) ;  /* 0xfffffffc00e87947 */ /* 0x000fea000383ffff */
.L_x_69:
[----:B------:R-:W-:-:S06]  /*4780*/  UISETP.GE.AND UP1, UPT, UR8, 0x4, UPT ;  /* 0x000000040800788c */ /* 0x000fcc000bf26270 */
[----:B------:R-:W-:-:S13]  /*4790*/  PLOP3.LUT P0, PT, PT, PT, UP1, 0x80, 0x8 ;  /* 0x000000000008781c */ /* 0x000fda0003f0f018 */
[----:B------:R-:W-:Y:S05]  /*47a0*/  @!P0 EXIT ;  /* 0x000000000000894d */ /* 0x000fea0003800000 */
[----:B------:R-:W-:Y:S01]  /*47b0*/  BAR.SYNC.DEFER_BLOCKING 0x6, 0xa0 ;  /* 0x0182800000007b1d */ /* 0x000fe20000010000 */
[C---:B------:R-:W-:Y:S01]  /*47c0*/  IMAD.U32 R79, R167.reuse, 0x10000, RZ ;  /* 0x00010000a74f7824 */ /* 0x040fe200078e00ff */
[C---:B------:R-:W-:Y:S01]  /*47d0*/  R2P PR, R167.reuse, 0x6 ;  /* 0x00000006a7007804 */ /* 0x040fe20000000000 */
[----:B------:R-:W-:Y:S01]  /*47e0*/  IMAD.SHL.U32 R2, R167, 0x40, RZ ;  /* 0x00000040a7027824 */ /* 0x000fe200078e00ff */
[----:B------:R-:W-:Y:S01]  /*47f0*/  CS2R R160, SRZ ;  /* 0x0000000000a07805 */ /* 0x000fe2000001ff00 */
[----:B------:R-:W-:Y:S01]  /*4800*/  IMAD.MOV.U32 R164, RZ, RZ, 0x20 ;  /* 0x00000020ffa47424 */ /* 0x000fe200078e00ff */
[----:B------:R-:W-:Y:S02]  /*4810*/  UMOV UR49, 0x400 ;  /* 0x0000040000317882 */ /* 0x000fe40000000000 */
[----:B------:R-:W1:Y:S01]  /*4820*/  LDC R157, c[0x0][0x370] ;  /* 0x0000dc00ff9d7b82 */ /* 0x000e620000000800 */
[----:B------:R-:W-:Y:S01]  /*4830*/  ULEA UR49, UR37, UR49, 0x18 ;  /* 0x0000003125317291 */ /* 0x000fe2000f8ec0ff */
[----:B------:R-:W-:Y:S01]  /*4840*/  LOP3.LUT R79, R79, 0x600000, RZ, 0xc0, !PT ;  /* 0x006000004f4f7812 */ /* 0x000fe200078ec0ff */
[----:B------:R-:W-:Y:S01]  /*4850*/  IMAD.SHL.U32 R153, R167, 0x8, RZ ;  /* 0x00000008a7997824 */ /* 0x000fe200078e00ff */
[----:B------:R-:W-:Y:S01]  /*4860*/  LOP3.LUT R4, R2, 0x180, RZ, 0xc0, !PT ;  /* 0x0000018002047812 */ /* 0x000fe200078ec0ff */
[----:B------:R-:W-:Y:S01]  /*4870*/  IMAD.MOV.U32 R165, RZ, RZ, 0x10 ;  /* 0x00000010ffa57424 */ /* 0x000fe200078e00ff */
[----:B------:R-:W-:Y:S01]  /*4880*/  SEL R164, R164, 0xffffffe0, !P2 ;  /* 0xffffffe0a4a47807 */ /* 0x000fe20005000000 */
[----:B------:R-:W-:Y:S01]  /*4890*/  UIADD3 UR4, UPT, UPT, UR49, 0x4200, URZ ;  /* 0x0000420031047890 */ /* 0x000fe2000fffe0ff */
[----:B------:R-:W2:Y:S01]  /*48a0*/  LDC R74, c[0x0][0xb0c] ;  /* 0x0002c300ff4a7b82 */ /* 0x000ea20000000800 */
[----:B------:R-:W-:Y:S01]  /*48b0*/  LOP3.LUT R153, R4, 0x30, R153, 0xf8, !PT ;  /* 0x0000003004997812 */ /* 0x000fe200078ef899 */
[----:B------:R-:W-:Y:S01]  /*48c0*/  IMAD.MOV.U32 R76, RZ, RZ, RZ ;  /* 0x000000ffff4c7224 */ /* 0x000fe200078e00ff */
[----:B------:R-:W-:Y:S01]  /*48d0*/  SEL R165, R165, 0xfffffff0, !P1 ;  /* 0xfffffff0a5a57807 */ /* 0x000fe20004800000 */
[----:B------:R-:W-:Y:S01]  /*48e0*/  IMAD.MOV.U32 R162, RZ, RZ, RZ ;  /* 0x000000ffffa27224 */ /* 0x000fe200078e00ff */
[----:B------:R-:W-:Y:S01]  /*48f0*/  LOP3.LUT R153, R153, 0x1e40, R2, 0xf8, !PT ;  /* 0x00001e4099997812 */ /* 0x000fe200078ef802 */
[----:B------:R-:W-:Y:S01]  /*4900*/  IMAD.MOV.U32 R169, RZ, RZ, RZ ;  /* 0x000000ffffa97224 */ /* 0x000fe200078e00ff */
[----:B------:R-:W-:Y:S01]  /*4910*/  LOP3.LUT R167, R167, 0x60, RZ, 0xc0, !PT ;  /* 0x00000060a7a77812 */ /* 0x000fe200078ec0ff */
[----:B------:R-:W4:Y:S01]  /*4920*/  LDC R155, c[0x0][0xb20] ;  /* 0x0002c800ff9b7b82 */ /* 0x000f220000000800 */
[----:B------:R-:W3:Y:S01]  /*4930*/  LDS R0, [UR49+0x140] ;  /* 0x00014031ff007984 */ /* 0x000ee20008000800 */
[----:B------:R-:W-:Y:S01]  /*4940*/  IMAD.MOV.U32 R159, RZ, RZ, RZ ;  /* 0x000000ffff9f7224 */ /* 0x000fe200078e00ff */
[----:B------:R-:W1:Y:S01]  /*4950*/  LDCU.64 UR52, c[0x0][0x348] ;  /* 0x00006900ff3477ac */ /* 0x000e620008000a00 */
[----:B------:R-:W-:Y:S01]  /*4960*/  IMAD.U32 R166, RZ, RZ, UR4 ;  /* 0x00000004ffa67e24 */ /* 0x000fe2000f8e00ff */
[----:B------:R-:W1:Y:S03]  /*4970*/  LDCU.64 UR38, c[0x0][0x888] ;  /* 0x00011100ff2677ac */ /* 0x000e660008000a00 */
[----:B------:R-:W1:Y:S01]  /*4980*/  LDC R73, c[0x0][0xb30] ;  /* 0x0002cc00ff497b82 */ /* 0x000e620000000800 */
[----:B------:R-:W1:Y:S01]  /*4990*/  LDCU.64 UR44, c[0x0][0x890] ;  /* 0x00011200ff2c77ac */ /* 0x000e620008000a00 */
[----:B------:R-:W-:-:S06]  /*49a0*/  UIADD3 UR48, UPT, UPT, UR49, 0x200, URZ ;  /* 0x0000020031307890 */ /* 0x000fcc000fffe0ff */
[----:B------:R-:W1:Y:S08]  /*49b0*/  LDC.64 R148, c[0x0][0xb10] ;  /* 0x0002c400ff947b82 */ /* 0x000e700000000a00 */
[----:B------:R-:W1:Y:S08]  /*49c0*/  LDC.64 R70, c[0x0][0xb18] ;  /* 0x0002c600ff467b82 */ /* 0x000e700000000a00 */
[----:B------:R-:W1:Y:S08]  /*49d0*/  LDC.64 R68, c[0x0][0xb28] ;  /* 0x0002ca00ff447b82 */ /* 0x000e700000000a00 */
[----:B------:R-:W1:Y:S01]  /*49e0*/  LDC.64 R146, c[0x0][0x8b0] ;  /* 0x00022c00ff927b82 */ /* 0x000e620000000a00 */
[----:B---3--:R-:W-:Y:S01]  /*49f0*/  IMAD.IADD R79, R0, 0x1, R79 ;  /* 0x00000001004f7824 */ /* 0x008fe200078e024f */
[----:B------:R-:W-:-:S04]  /*4a00*/  SHF.R.S32.HI R0, RZ, 0x4, R164 ;  /* 0x00000004ff007819 */ /* 0x000fc800000114a4 */
[----:B------:R-:W-:Y:S02]  /*4a10*/  LEA.HI.SX32 R163, R165, R0, 0x1c ;  /* 0x00000000a5a37211 */ /* 0x000fe400078fe2ff */
[----:B------:R-:W3:Y:S08]  /*4a20*/  LDC.64 R144, c[0x0][0x8a8] ;  /* 0x00022a00ff907b82 */ /* 0x000ef00000000a00 */
[----:B--2-4-:R-:W1:Y:S02]  /*4a30*/  LDC R156, c[0x0][0x374] ;  /* 0x0000dd00ff9c7b82 */ /* 0x014e640000000800 */
.L_x_106:
[----:B------:R-:W-:Y:S02]  /*4a40*/  LEA R0, R169, UR49, 0x3 ;  /* 0x00000031a9007c11 */ /* 0x000fe4000f8e18ff */
[----:B------:R-:W-:Y:S02]  /*4a50*/  SHF.L.U32 R3, R161, 0x1f, RZ ;  /* 0x0000001fa1037819 */ /* 0x000fe400000006ff */
[----:B-1----:R-:W-:Y:S02]  /*4a60*/  LEA R16, R169, UR49, 0x4 ;  /* 0x00000031a9107c11 */ /* 0x002fe4000f8e20ff */
[----:B------:R-:W2:Y:S02]  /*4a70*/  SYNCS.PHASECHK.TRANS64.TRYWAIT P0, [R0+URZ+0x90], R3 ;  /* 0x00009003000075a7 */ /* 0x000ea400080011ff */
[----:B--2---:R-:W-:Y:S05]  /*4a80*/  @!P0 BRA `(.L_x_81) ;  /* 0x0000004000ac8947 */ /* 0x004fea0003800000 */
.L_x_146:
[----:B------:R-:W4:Y:S01]  /*4a90*/  LDC.64 R12, c[0x0][0xb10] ;  /* 0x0002c400ff0c7b82 */ /* 0x000f220000000a00 */
[----:B------:R-:W3:Y:S01]  /*4aa0*/  LDS.128 R16, [R16+0x120] ;  /* 0x0001200010107984 */ /* 0x000ee20000000c00 */
[----:B-1----:R-:W-:Y:S01]  /*4ab0*/  ISETP.NE.AND P1, PT, R73, 0x1, PT ;  /* 0x000000014900780c */ /* 0x002fe20003f25270 */
[----:B--2---:R-:W-:Y:S01]  /*4ac0*/  VIADD R0, R0, 0xa0 ;  /* 0x000000a000007836 */ /* 0x004fe20000000000 */
[----:B------:R-:W-:Y:S04]  /*4ad0*/  ISETP.GE.AND P0, PT, R72, 0x1, PT ;  /* 0x000000014800780c */ /* 0x000fe80003f06270 */
[----:B------:R-:W1:Y:S01]  /*4ae0*/  LDC.64 R10, c[0x0][0xb18] ;  /* 0x0002c600ff0a7b82 */ /* 0x000e620000000a00 */
[----:B------:R-:W-:Y:S01]  /*4af0*/  PRMT R0, RZ, 0x654, R0 ;  /* 0x00000654ff007816 */ /* 0x000fe20000000000 */
[----:B------:R-:W-:Y:S01]  /*4b00*/  @!PT LDS RZ, [RZ] ;  /* 0x00000000fffff984 */ /* 0x000fe20000000800 */
[----:B------:R-:W-:Y:S01]  /*4b10*/  @!PT LDS RZ, [RZ] ;  /* 0x00000000fffff984 */ /* 0x000fe20000000800 */
[----:B------:R-:W-:Y:S01]  /*4b20*/  @!PT LDS RZ, [RZ] ;  /* 0x00000000fffff984 */ /* 0x000fe20000000800 */
[----:B------:R-:W-:Y:S01]  /*4b30*/  @!PT LDS RZ, [RZ] ;  /* 0x00000000fffff984 */ /* 0x000fe20000000800 */
[----:B------:R2:W-:Y:S06]  /*4b40*/  MEMBAR.ALL.CTA ;  /* 0x0000000000007992 */ /* 0x0005ec0000008000 */
[----:B--2---:R-:W2:Y:S01]  /*4b50*/  FENCE.VIEW.ASYNC.S ;  /* 0x00000000000073c6 */ /* 0x004ea20000000000 */
[----:B------:R-:W1:Y:S08]  /*4b60*/  @!P1 LDC R14, c[0x0][0xb20] ;  /* 0x0002c800ff0e9b82 */ /* 0x000e700000000800 */
[----:B------:R-:W1:Y:S01]  /*4b70*/  @!P1 LDC R9, c[0x0][0xb0c] ;  /* 0x0002c300ff099b82 */ /* 0x000e620000000800 */
[----:B--2---:R2:W-:Y:S01]  /*4b80*/  SYNCS.ARRIVE.TRANS64.RED.A1T0 RZ, [R0+URZ], RZ ;  /* 0x000000ff00ff79a7 */ /* 0x0045e200081004ff */
[----:B---3--:R-:W-:Y:S04]  /*4b90*/  LOP3.LUT P4, RZ, R18, 0x1, RZ, 0xc0, !PT ;  /* 0x0000000112ff7812 */ /* 0x008fe8000788c0ff */
[----:B------:R-:W-:Y:S09]  /*4ba0*/  P2R R168, PR, RZ, 0x10 ;  /* 0x00000010ffa87803 */ /* 0x000ff20000000000 */
[----:B------:R-:W-:Y:S02]  /*4bb0*/  @P4 MOV R77, R16 ;  /* 0x00000010004d4202 */ /* 0x000fe40000000f00 */
[----:B------:R-:W-:Y:S01]  /*4bc0*/  @P4 LOP3.LUT R75, R17, 0xffff, RZ, 0xc0, !PT ;  /* 0x0000ffff114b4812 */ /* 0x000fe200078ec0ff */
[----:B--2-4-:R-:W-:Y:S06]  /*4bd0*/  @!P0 BRA `(.L_x_82) ;  /* 0x0000000000a48947 */ /* 0x014fec0003800000 */
[----:B------:R-:W-:Y:S01]  /*4be0*/  IMAD.HI.U32 R24, R156, R71, RZ ;  /* 0x000000479c187227 */ /* 0x000fe200078e00ff */
[----:B------:R-:W-:Y:S02]  /*4bf0*/  ISETP.NE.AND P0, PT, R70, 0x1, PT ;  /* 0x000000014600780c */ /* 0x000fe40003f05270 */
[----:B------:R-:W-:Y:S01]  /*4c00*/  ISETP.NE.AND P2, PT, R72, 0x1, PT ;  /* 0x000000014800780c */ /* 0x000fe20003f45270 */
[-C--:B------:R-:W-:Y:S01]  /*4c10*/  IMAD.HI.U32 R22, R157, R148.reuse, RZ ;  /* 0x000000949d167227 */ /* 0x080fe200078e00ff */
[----:B------:R-:W-:Y:S02]  /*4c20*/  SHF.R.U32.HI R23, RZ, R155, R24 ;  /* 0x0000009bff177219 */ /* 0x000fe40000011618 */
[----:B------:R-:W-:Y:S01]  /*4c30*/  ISETP.NE.AND P3, PT, R74, 0x1, PT ;  /* 0x000000014a00780c */ /* 0x000fe20003f65270 */
[----:B------:R-:W-:Y:S01]  /*4c40*/  IMAD.HI.U32 R28, R75, R71, RZ ;  /* 0x000000474b1c7227 */ /* 0x000fe200078e00ff */
[----:B------:R-:W-:Y:S02]  /*4c50*/  SHF.R.U32.HI R22, RZ, R149, R22 ;  /* 0x00000095ff167219 */ /* 0x000fe40000011616 */
[----:B------:R-:W-:Y:S01]  /*4c60*/  SEL R3, R156, R23, !P0 ;  /* 0x000000179c037207 */ /* 0x000fe20004000000 */
[----:B------:R-:W-:Y:S01]  /*4c70*/  IMAD.HI.U32 R26, R77, R148, RZ ;  /* 0x000000944d1a7227 */ /* 0x000fe200078e00ff */
[----:B------:R-:W-:Y:S03]  /*4c80*/  SEL R7, R157, R22, !P3 ;  /* 0x000000169d077207 */ /* 0x000fe60005800000 */
[-C--:B------:R-:W-:Y:S01]  /*4c90*/  IMAD.HI.U32 R22, R3, R68.reuse, RZ ;  /* 0x0000004403167227 */ /* 0x080fe200078e00ff */
[----:B------:R-:W-:Y:S03]  /*4ca0*/  SHF.R.U32.HI R26, RZ, R149, R26 ;  /* 0x00000095ff1a7219 */ /* 0x000fe6000001161a */
[----:B------:R-:W-:Y:S01]  /*4cb0*/  IMAD.HI.U32 R24, R7, R68, RZ ;  /* 0x0000004407187227 */ /* 0x000fe200078e00ff */
[----:B------:R-:W-:Y:S02]  /*4cc0*/  @P2 SHF.R.U32.HI R3, RZ, R69, R22 ;  /* 0x00000045ff032219 */ /* 0x000fe40000011616 */
[----:B------:R-:W-:Y:S02]  /*4cd0*/  SHF.R.U32.HI R22, RZ, R155, R28 ;  /* 0x0000009bff167219 */ /* 0x000fe4000001161c */
[----:B------:R-:W-:Y:S01]  /*4ce0*/  @P2 SHF.R.U32.HI R7, RZ, R69, R24 ;  /* 0x00000045ff072219 */ /* 0x000fe20000011618 */
[C---:B------:R-:W-:Y:S01]  /*4cf0*/  IMAD R2, R72.reuse, R3, RZ ;  /* 0x0000000348027224 */ /* 0x040fe200078e02ff */
[----:B------:R-:W-:Y:S02]  /*4d00*/  SEL R5, R75, R22, !P0 ;  /* 0x000000164b057207 */ /* 0x000fe40004000000 */
[----:B------:R-:W-:Y:S01]  /*4d10*/  SEL R3, R77, R26, !P3 ;  /* 0x0000001a4d037207 */ /* 0x000fe20005800000 */
[----:B------:R-:W-:Y:S01]  /*4d20*/  IMAD R4, R72, R7, RZ ;  /* 0x0000000748047224 */ /* 0x000fe200078e02ff */
[C---:B------:R-:W-:Y:S01]  /*4d30*/  ISETP.GE.AND P0, PT, R5.reuse, R2, PT ;  /* 0x000000020500720c */ /* 0x040fe20003f06270 */
[----:B------:R-:W-:Y:S03]  /*4d40*/  IMAD.HI.U32 R6, R5, R68, RZ ;  /* 0x0000004405067227 */ /* 0x000fe600078e00ff */
[----:B------:R-:W-:Y:S01]  /*4d50*/  ISETP.GE.OR P0, PT, R3, R4, P0 ;  /* 0x000000040300720c */ /* 0x000fe20000706670 */
[----:B------:R-:W-:Y:S01]  /*4d60*/  IMAD.MOV R4, RZ, RZ, -R3 ;  /* 0x000000ffff047224 */ /* 0x000fe200078e0a03 */
[-C--:B------:R-:W-:Y:S03]  /*4d70*/  SHF.R.U32.HI R6, RZ, R69.reuse, R6 ;  /* 0x00000045ff067219 */ /* 0x080fe60000011606 */
[----:B------:R-:W-:Y:S01]  /*4d80*/  IMAD R77, R74, R4, R77 ;  /* 0x000000044a4d7224 */ /* 0x000fe200078e024d */
[----:B------:R-:W-:Y:S05]  /*4d90*/  SEL R15, R5, R6, !P2 ;  /* 0x00000006050f7207 */ /* 0x000fea0005000000 */
[----:B------:R-:W-:Y:S02]  /*4da0*/  IMAD.MOV R6, RZ, RZ, -R15 ;  /* 0x000000ffff067224 */ /* 0x000fe400078e0a0f */
[C---:B------:R-:W-:Y:S04]  /*4db0*/  @!P0 IMAD.HI.U32 R2, R3.reuse, R68, RZ ;  /* 0x0000004403028227 */ /* 0x040fe800078e00ff */
[----:B------:R-:W-:Y:S01]  /*4dc0*/  IMAD R6, R72, R6, R5 ;  /* 0x0000000648067224 */ /* 0x000fe200078e0205 */
[----:B------:R-:W-:Y:S04]  /*4dd0*/  @!P0 SHF.R.U32.HI R2, RZ, R69, R2 ;  /* 0x00000045ff028219 */ /* 0x000fe80000011602 */
[----:B------:R-:W-:Y:S02]  /*4de0*/  @!P0 SEL R0, R3, R2, !P2 ;  /* 0x0000000203008207 */ /* 0x000fe40005000000 */
[----:B------:R-:W-:Y:S02]  /*4df0*/  IADD3 R2, PT, PT, -R5, RZ, RZ ;  /* 0x000000ff05027210 */ /* 0x000fe40007ffe1ff */
[----:B------:R-:W-:Y:S01]  /*4e00*/  @!P0 IADD3 R8, PT, PT, R15, -R0, RZ ;  /* 0x800000000f088210 */ /* 0x000fe20007ffe0ff */
[----:B------:R-:W-:Y:S02]  /*4e10*/  @!P0 IMAD R0, R7, R6, R0 ;  /* 0x0000000607008224 */ /* 0x000fe400078e0200 */
[----:B------:R-:W-:Y:S02]  /*4e20*/  IMAD R75, R70, R2, R75 ;  /* 0x00000002464b7224 */ /* 0x000fe400078e024b */
[----:B------:R-:W-:Y:S02]  /*4e30*/  @!P0 IMAD R5, R8, R72, R3 ;  /* 0x0000004808058224 */ /* 0x000fe400078e0203 */
[----:B------:R-:W-:Y:S04]  /*4e40*/  @!P0 IMAD.MOV.U32 R3, RZ, RZ, R0 ;  /* 0x000000ffff038224 */ /* 0x000fe800078e0000 */
[----:B------:R-:W-:Y:S02]  /*4e50*/  IMAD R77, R3, R74, R77 ;  /* 0x0000004a034d7224 */ /* 0x000fe400078e024d */
[----:B------:R-:W-:Y:S07]  /*4e60*/  IMAD R75, R5, R70, R75 ;  /* 0x00000046054b7224 */ /* 0x000fee00078e024b */
.L_x_82:
[----:B-1----:R-:W-:Y:S01]  /*4e70*/  @!P1 ISETP.NE.AND P0, PT, R10, 0x1, PT ;  /* 0x000000010a00980c */ /* 0x002fe20003f05270 */
[----:B------:R-:W-:Y:S01]  /*4e80*/  @!P1 IMAD.HI.U32 R0, R77, R12, RZ ;  /* 0x0000000c4d009227 */ /* 0x000fe200078e00ff */
[----:B------:R-:W-:Y:S01]  /*4e90*/  @!P1 ISETP.NE.AND P2, PT, R9, 0x1, PT ;  /* 0x000000010900980c */ /* 0x000fe20003f45270 */
[----:B------:R-:W-:Y:S01]  /*4ea0*/  ULOP3.LUT UP0, URZ, UR48, 0x1b0, URZ, 0xc0, !UPT ;  /* 0x000001b030ff7892 */ /* 0x000fe2000f80c0ff */
[----:B------:R-:W-:Y:S01]  /*4eb0*/  R2UR UR42, R21 ;  /* 0x00000000152a72ca */ /* 0x000fe200000e0000 */
[----:B------:R-:W-:Y:S01]  /*4ec0*/  @!P1 IMAD.HI.U32 R3, R75, R11, RZ ;  /* 0x0000000b4b039227 */ /* 0x000fe200078e00ff */
[----:B------:R-:W-:Y:S02]  /*4ed0*/  @!P1 SHF.R.U32.HI R0, RZ, R13, R0 ;  /* 0x0000000dff009219 */ /* 0x000fe40000011600 */
[----:B------:R-:W-:Y:S01]  /*4ee0*/  R2UR UR41, R20 ;  /* 0x00000000142972ca */ /* 0x000fe200000e0000 */
[----:B------:R-:W-:Y:S01]  /*4ef0*/  VIADD R169, R169, 0x1 ;  /* 0x00000001a9a97836 */ /* 0x000fe20000000000 */
[----:B------:R-:W-:Y:S02]  /*4f00*/  @!P1 SHF.R.U32.HI R2, RZ, R14, R3 ;  /* 0x0000000eff029219 */ /* 0x000fe40000011603 */
[----:B------:R-:W-:Y:S02]  /*4f10*/  @!P1 SEL R3, R77, R0, !P2 ;  /* 0x000000004d039207 */ /* 0x000fe40005000000 */
[----:B------:R-:W-:Y:S02]  /*4f20*/  @!P1 SEL R2, R75, R2, !P0 ;  /* 0x000000024b029207 */ /* 0x000fe40004000000 */
[----:B------:R-:W-:Y:S01]  /*4f30*/  @P4 SHF.R.U32.HI R158, RZ, 0x10, R17 ;  /* 0x00000010ff9e4819 */ /* 0x000fe20000011611 */
[----:B------:R-:W-:Y:S02]  /*4f40*/  USHF.L.U32 UR42, UR42, 0x7, URZ ;  /* 0x000000072a2a7899 */ /* 0x000fe400080006ff */
[----:B------:R-:W-:Y:S02]  /*4f50*/  @!P1 IMAD.IADD R0, R2, 0x1, -R3 ;  /* 0x0000000102009824 */ /* 0x000fe400078e0a03 */
[----:B------:R-:W-:Y:S01]  /*4f60*/  @!P1 IMAD.IADD R2, R3, 0x1, -R2 ;  /* 0x0000000103029824 */ /* 0x000fe200078e0a02 */
[----:B------:R-:W-:Y:S01]  /*4f70*/  USHF.L.U32 UR41, UR41, 0x7, URZ ;  /* 0x0000000729297899 */ /* 0x000fe200080006ff */
[----:B------:R-:W-:Y:S02]  /*4f80*/  @!P1 IMAD R77, R0, R9, R77 ;  /* 0x00000009004d9224 */ /* 0x000fe400078e024d */
[----:B------:R-:W-:Y:S01]  /*4f90*/  @!P1 IMAD R75, R2, R10, R75 ;  /* 0x0000000a024b9224 */ /* 0x000fe200078e024b */
[----:B------:R-:W-:Y:S08]  /*4fa0*/  BRA.U !UP0, `(.L_x_83) ;  /* 0x0000000108407547 */ /* 0x000ff0000b800000 */
[----:B------:R-:W1:Y:S01]  /*4fb0*/  LDCU.64 UR8, c[0x4][0x80] ;  /* 0x01001000ff0877ac */ /* 0x000e620008000a00 */
[----:B------:R-:W-:Y:S01]  /*4fc0*/  MOV R3, 0x0 ;  /* 0x0000000000037802 */ /* 0x000fe20000000f00 */
[----:B------:R-:W-:Y:S02]  /*4fd0*/  HFMA2 R12, -RZ, RZ, 0, 5.9604644775390625e-08 ;  /* 0x00000001ff0c7431 */ /* 0x000fe400000001ff */
[----:B------:R-:W-:Y:S02]  /*4fe0*/  IMAD.MOV.U32 R8, RZ, RZ, 0x70 ;  /* 0x00000070ff087424 */ /* 0x000fe400078e00ff */
[----:B------:R-:W-:Y:S01]  /*4ff0*/  IMAD.MOV.U32 R13, RZ, RZ, RZ ;  /* 0x000000ffff0d7224 */ /* 0x000fe200078e00ff */
[----:B------:R-:W2:Y:S01]  /*5000*/  LDCU.64 UR6, c[0x4][0x88] ;  /* 0x01001100ff0677ac */ /* 0x000ea20008000a00 */
[----:B------:R-:W3:Y:S01]  /*5010*/  LDC.64 R2, c[0x4][R3] ;  /* 0x0100000003027b82 */ /* 0x000ee20000000a00 */
[----:B------:R-:W4:Y:S01]  /*5020*/  LDCU.64 UR4, c[0x4][0x8] ;  /* 0x01000100ff0477ac */ /* 0x000f220008000a00 */
[----:B-1----:R-:W-:Y:S01]  /*5030*/  MOV R5, UR9 ;  /* 0x0000000900057c02 */ /* 0x002fe20008000f00 */
[----:B------:R-:W-:Y:S01]  /*5040*/  IMAD.U32 R4, RZ, RZ, UR8 ;  /* 0x00000008ff047e24 */ /* 0x000fe2000f8e00ff */
[----:B--2---:R-:W-:Y:S01]  /*5050*/  MOV R7, UR7 ;  /* 0x0000000700077c02 */ /* 0x004fe20008000f00 */
[----:B------:R-:W-:Y:S01]  /*5060*/  IMAD.U32 R6, RZ, RZ, UR6 ;  /* 0x00000006ff067e24 */ /* 0x000fe2000f8e00ff */
[----:B----4-:R-:W-:Y:S01]  /*5070*/  MOV R11, UR5 ;  /* 0x00000005000b7c02 */ /* 0x010fe20008000f00 */
[----:B------:R-:W-:Y:S02]  /*5080*/  IMAD.U32 R10, RZ, RZ, UR4 ;  /* 0x00000004ff0a7e24 */ /* 0x000fe4000f8e00ff */
[----:B------:R-:W-:Y:S07]  /*5090*/  LEPC R20, `(.L_x_83) ;  /* 0x000000001014794e */ /* 0x000fee0000000000 */
[----:B---3-5:R-:W-:Y:S05]  /*50a0*/  CALL.ABS.NOINC R2 ;  /* 0x0000000002007343 */ /* 0x028fea0003c00000 */
.L_x_83:
[----:B------:R-:W-:Y:S01]  /*50b0*/  LOP3.LUT P0, RZ, R166, 0x1b0, RZ, 0xc0, !PT ;  /* 0x000001b0a6ff7812 */ /* 0x000fe2000780c0ff */
[----:B------:R-:W-:Y:S11]  /*50c0*/  BSSY.RECONVERGENT B6, `(.L_x_84) ;  /* 0x0000013000067945 */ /* 0x000ff60003800200 */
[----:B------:R-:W-:Y:S01]  /*50d0*/  @!UPT UIADD3 URZ, UPT, UPT, URZ, URZ, URZ ;  /* 0x000000fffffff290 */ /* 0x000fe2000fffe0ff */
[----:B------:R-:W-:Y:S05]  /*50e0*/  @!P0 BRA `(.L_x_85) ;  /* 0x0000000000408947 */ /* 0x000fea0003800000 */
        /* <DEDUP_REMOVED lines=16> */
.L_x_85:
[----:B------:R-:W-:Y:S05]  /*51f0*/  BSYNC.RECONVERGENT B6 ;  /* 0x0000000000067941 */ /* 0x000fea0003800200 */
.L_x_84:
[----:B------:R-:W-:Y:S01]  /*5200*/  ISETP.NE.U32.AND P4, PT, R146, RZ, PT ;  /* 0x000000ff9200720c */ /* 0x000fe20003f85070 */
[----:B------:R-:W-:Y:S01]  /*5210*/  UISETP.NE.AND UP2, UPT, UR50, URZ, UPT ;  /* 0x000000ff3200728c */ /* 0x000fe2000bf45270 */
[----:B------:R-:W-:Y:S01]  /*5220*/  ISETP.NE.U32.AND P2, PT, RZ, UR38, PT ;  /* 0x00000026ff007c0c */ /* 0x000fe2000bf45070 */
[----:B------:R-:W-:Y:S01]  /*5230*/  UISETP.NE.U32.AND UP1, UPT, UR44, URZ, UPT ;  /* 0x000000ff2c00728c */ /* 0x000fe2000bf25070 */
[----:B------:R-:W-:Y:S01]  /*5240*/  ISETP.NE.AND.EX P4, PT, R147, RZ, PT, P4 ;  /* 0x000000ff9300720c */ /* 0x000fe20003f85340 */
[----:B------:R-:W-:Y:S01]  /*5250*/  UPLOP3.LUT UP0, UPT, UPT, UPT, UPT, 0x40, 0x4 ;  /* 0x000000000004789c */ /* 0x000fe20003f0e870 */
[----:B------:R-:W-:Y:S01]  /*5260*/  ISETP.NE.AND.EX P2, PT, RZ, UR39, PT, P2 ;  /* 0x00000027ff007c0c */ /* 0x000fe2000bf45320 */
[----:B------:R-:W-:Y:S01]  /*5270*/  UISETP.NE.AND.EX UP1, UPT, UR45, URZ, UPT, UP1 ;  /* 0x000000ff2d00728c */ /* 0x000fe2000bf25310 */
[----:B------:R-:W-:Y:S04]  /*5280*/  PLOP3.LUT P1, PT, PT, PT, UP2, 0x80, 0x8 ;  /* 0x000000000008781c */ /* 0x000fe80003f2f028 */
[----:B------:R-:W-:Y:S06]  /*5290*/  @UP2 UPLOP3.LUT UP0, UPT, UPT, UPT, UP1, 0x80, 0x8 ;  /* 0x000000000008289c */ /* 0x000fec0003f0f010 */
[----:B------:R-:W-:Y:S01]  /*52a0*/  PLOP3.LUT P0, PT, PT, PT, UP0, 0x80, 0x8 ;  /* 0x000000000008781c */ /* 0x000fe20003f0f008 */
[----:B------:R-:W-:Y:S01]  /*52b0*/  @!UPT UIADD3 URZ, UPT, UPT, URZ, URZ, URZ ;  /* 0x000000fffffff290 */ /* 0x000fe2000fffe0ff */
[----:B------:R-:W-:Y:S11]  /*52c0*/  BRA.U !UP1, `(.L_x_86) ;  /* 0x0000000109387547 */ /* 0x000ff6000b800000 */
[----:B------:R-:W-:Y:S01]  /*52d0*/  UISETP.NE.U32.AND UP0, UPT, UR38, URZ, UPT ;  /* 0x000000ff2600728c */ /* 0x000fe2000bf05070 */
[----:B------:R-:W-:Y:S02]  /*52e0*/  HFMA2 R0, -RZ, RZ, 0, 5.9604644775390625e-08 ;  /* 0x00000001ff007431 */ /* 0x000fe400000001ff */
[----:B------:R-:W-:Y:S01]  /*52f0*/  IMAD.MOV.U32 R151, RZ, RZ, 0x1 ;  /* 0x00000001ff977424 */ /* 0x000fe200078e00ff */
[----:B------:R-:W-:Y:S06]  /*5300*/  UISETP.NE.AND.EX UP0, UPT, UR39, URZ, UPT, UP0 ;  /* 0x000000ff2700728c */ /* 0x000fec000bf05300 */
[----:B------:R-:W-:Y:S05]  /*5310*/  PLOP3.LUT P3, PT, PT, PT, UP0, 0x80, 0x8 ;  /* 0x000000000008781c */ /* 0x000fea0003f6f008 */
[----:B------:R-:W1:Y:S01]  /*5320*/  @UP0 LDCU.64 UR6, c[0x0][0x888] ;  /* 0x00011100ff0607ac */ /* 0x000e620008000a00 */
[----:B------:R-:W-:Y:S07]  /*5330*/  @UP0 UIMAD UR4, UR36, UR44, URZ ;  /* 0x0000002c240402a4 */ /* 0x000fee000f8e02ff */
[----:B------:R-:W-:Y:S01]  /*5340*/  @!P3 PRMT R151, R0, 0x7610, R151 ;  /* 0x000076100097b816 */ /* 0x000fe20000000097 */
[----:B-1----:R-:W-:Y:S03]  /*5350*/  @UP0 UIMAD.WIDE UR6, UR4, 0x4, UR6 ;  /* 0x00000004040608a5 */ /* 0x002fe6000f8e0206 */
[----:B------:R-:W1:Y:S03]  /*5360*/  @!UP0 LDCU UR4, c[0x0][0x880] ;  /* 0x00011000ff0487ac */ /* 0x000e660008000800 */
[----:B------:R-:W-:Y:S01]  /*5370*/  IMAD.U32 R2, RZ, RZ, UR6 ;  /* 0x00000006ff027e24 */ /* 0x000fe2000f8e00ff */
[----:B------:R-:W-:Y:S05]  /*5380*/  MOV R3, UR7 ;  /* 0x0000000700037c02 */ /* 0x000fea0008000f00 */
[----:B-----5:R2:W5:Y:S02]  /*5390*/  @P3 LDG.E R82, desc[UR46][R2.64] ;  /* 0x0000002e02523981 */ /* 0x020564000c1e1900 */
[----:B-12---:R-:W-:Y:S02]  /*53a0*/  @!P3 IMAD.U32 R82, RZ, RZ, UR4 ;  /* 0x00000004ff52be24 */ /* 0x006fe4000f8e00ff */
.L_x_86:
[----:B------:R-:W-:Y:S05]  /*53b0*/  @!P4 BRA `(.L_x_87) ;  /* 0x000000000020c947 */ /* 0x000fea0003800000 */
[----:B------:R-:W-:Y:S04]  /*53c0*/  ISETP.NE.U32.AND P3, PT, R144, RZ, PT ;  /* 0x000000ff9000720c */ /* 0x000fe80003f65070 */
[----:B------:R-:W-:Y:S11]  /*53d0*/  ISETP.NE.AND.EX P3, PT, R145, RZ, PT, P3 ;  /* 0x000000ff9100720c */ /* 0x000ff60003f65330 */
[----:B------:R-:W-:Y:S02]  /*53e0*/  @!UPT UIADD3 URZ, UPT, UPT, URZ, URZ, URZ ;  /* 0x000000fffffff290 */ /* 0x000fe4000fffe0ff */
[----:B------:R-:W1:Y:S01]  /*53f0*/  @P3 LDC.64 R2, c[0x0][0x8a8] ;  /* 0x00022a00ff023b82 */ /* 0x000e620000000a00 */
[----:B------:R-:W-:Y:S04]  /*5400*/  @P3 IMAD R0, R146, UR36, RZ ;  /* 0x0000002492003c24 */ /* 0x000fe8000f8e02ff */
[----:B-1----:R-:W-:Y:S05]  /*5410*/  @P3 IMAD.WIDE R2, R0, 0x4, R2 ;  /* 0x0000000400023825 */ /* 0x002fea00078e0202 */
[----:B-----5:R1:W5:Y:S02]  /*5420*/  @P3 LDG.E R78, desc[UR46][R2.64] ;  /* 0x0000002e024e3981 */ /* 0x020364000c1e1900 */
[----:B-1----:R-:W2:Y:S02]  /*5430*/  @!P3 LDC R78, c[0x0][0x8a0] ;  /* 0x00022800ff4ebb82 */ /* 0x002ea40000000800 */
.L_x_87:
[----:B-----5:R-:W-:Y:S01]  /*5440*/  ISETP.NE.AND P4, PT, R82, RZ, PT ;  /* 0x000000ff5200720c */ /* 0x020fe20003f85270 */
[----:B------:R-:W-:Y:S01]  /*5450*/  BSSY B1, `(.L_x_88) ;  /* 0x0000048000017945 */ /* 0x000fe20003800000 */
[----:B------:R-:W-:Y:S01]  /*5460*/  SEL R7, RZ, 0xffffffff, P2 ;  /* 0xffffffffff077807 */ /* 0x000fe20001000000 */
[----:B------:R-:W-:Y:S01]  /*5470*/  IMAD.MOV.U32 R117, RZ, RZ, 0x1 ;  /* 0x00000001ff757424 */ /* 0x000fe200078e00ff */
[----:B------:R-:W-:Y:S01]  /*5480*/  LOP3.LUT P3, RZ, R151, 0xff, RZ, 0xc0, !PT ;  /* 0x000000ff97ff7812 */ /* 0x000fe2000786c0ff */
[----:B------:R-:W-:Y:S01]  /*5490*/  IMAD R80, R76, 0x80, R79 ;  /* 0x000000804c507824 */ /* 0x000fe200078e024f */
[----:B------:R-:W-:Y:S02]  /*54a0*/  @P1 SEL R0, RZ, 0xffffffff, P4 ;  /* 0xffffffffff001807 */ /* 0x000fe40002000000 */
[----:B------:R-:W-:Y:S02]  /*54b0*/  CS2R R98, SRZ ;  /* 0x0000000000627805 */ /* 0x000fe4000001ff00 */
[----:B------:R-:W-:Y:S02]  /*54c0*/  LEA R3, R160, UR49, 0x3 ;  /* 0x00000031a0037c11 */ /* 0x000fe4000f8e18ff */
[----:B------:R-:W-:Y:S02]  /*54d0*/  CS2R R96, SRZ ;  /* 0x0000000000607805 */ /* 0x000fe4000001ff00 */
[----:B------:R-:W-:Y:S02]  /*54e0*/  @P0 SEL R0, R7, R0, !P3 ;  /* 0x0000000007000207 */ /* 0x000fe40005800000 */
[----:B------:R-:W-:Y:S02]  /*54f0*/  CS2R R94, SRZ ;  /* 0x00000000005e7805 */ /* 0x000fe4000001ff00 */
[----:B------:R-:W-:Y:S02]  /*5500*/  LEA R116, R76, UR49, 0x3 ;  /* 0x000000314c747c11 */ /* 0x000fe4000f8e18ff */
[----:B------:R-:W-:Y:S02]  /*5510*/  CS2R R92, SRZ ;  /* 0x00000000005c7805 */ /* 0x000fe4000001ff00 */
[----:B------:R-:W-:Y:S02]  /*5520*/  @P1 LOP3.LUT R0, R0, 0x1, RZ, 0xc0, !PT ;  /* 0x0000000100001812 */ /* 0x000fe400078ec0ff */
[----:B------:R-:W-:Y:S02]  /*5530*/  CS2R R90, SRZ ;  /* 0x00000000005a7805 */ /* 0x000fe4000001ff00 */
[----:B------:R-:W-:Y:S02]  /*5540*/  SHF.L.U32 R5, R162, 0x1f, RZ ;  /* 0x0000001fa2057819 */ /* 0x000fe400000006ff */
[----:B------:R-:W-:Y:S02]  /*5550*/  CS2R R88, SRZ ;  /* 0x0000000000587805 */ /* 0x000fe4000001ff00 */
[----:B------:R-:W-:Y:S02]  /*5560*/  ISETP.NE.U32.OR P6, PT, R0, 0x1, !P1 ;  /* 0x000000010000780c */ /* 0x000fe40004fc5470 */
[----:B------:R-:W-:Y:S02]  /*5570*/  CS2R R102, SRZ ;  /* 0x0000000000667805 */ /* 0x000fe4000001ff00 */
[----:B------:R-:W-:Y:S02]  /*5580*/  PLOP3.LUT P2, PT, PT, PT, UP1, 0x80, 0x8 ;  /* 0x000000000008781c */ /* 0x000fe40003f4f018 */
[----:B------:R-:W-:Y:S02]  /*5590*/  CS2R R100, SRZ ;  /* 0x0000000000647805 */ /* 0x000fe4000001ff00 */
[----:B------:R-:W-:Y:S02]  /*55a0*/  SEL R0, RZ, 0xffffffff, P4 ;  /* 0xffffffffff007807 */ /* 0x000fe40002000000 */
[----:B------:R-:W-:Y:S03]  /*55b0*/  P2R R104, PR, RZ, 0x40 ;  /* 0x00000040ff687803 */ /* 0x000fe60000000000 */
[----:B------:R-:W-:Y:S04]  /*55c0*/  @P6 SHF.L.U32 R2, R159, 0x1f, RZ ;  /* 0x0000001f9f026819 */ /* 0x000fe800000006ff */
[----:B------:R-:W-:Y:S01]  /*55d0*/  @P2 SEL R0, R7, R0, !P3 ;  /* 0x0000000007002207 */ /* 0x000fe20005800000 */
[----:B------:R-:W1:Y:S03]  /*55e0*/  @P6 SYNCS.PHASECHK.TRANS64.TRYWAIT P1, [R3+URZ+0x60], R2 ;  /* 0x00006002030065a7 */ /* 0x000e6600080211ff */
[----:B------:R-:W-:Y:S04]  /*55f0*/  LOP3.LUT R0, R0, 0x1, RZ, 0xc0, !PT ;  /* 0x0000000100007812 */ /* 0x000fe800078ec0ff */
[----:B------:R-:W-:Y:S04]  /*5600*/  ISETP.NE.U32.AND P5, PT, R0, 0x1, PT ;  /* 0x000000010000780c */ /* 0x000fe80003fa5070 */
[----:B------:R-:W-:Y:S01]  /*5610*/  P2R R118, PR, RZ, 0x20 ;  /* 0x00000020ff767803 */ /* 0x000fe20000000000 */
[----:B------:R3:W4:Y:S01]  /*5620*/  SYNCS.PHASECHK.TRANS64.TRYWAIT P0, [R116+URZ+0xb0], R5 ;  /* 0x0000b005740075a7 */ /* 0x00072200080011ff */
[----:B-1----:R-:W-:Y:S01]  /*5630*/  @P6 SEL R117, RZ, 0x1, !P1 ;  /* 0x00000001ff756807 */ /* 0x002fe20004800000 */
[----:B---3--:R-:W-:Y:S06]  /*5640*/  @!P6 BRA `(.L_x_89) ;  /* 0x0000000000a0e947 */ /* 0x008fec0003800000 */
[----:B------:R-:W-:Y:S01]  /*5650*/  @P5 IMAD R7, R160, 0x2000, R153 ;  /* 0x00002000a0075824 */ /* 0x000fe200078e0299 */
[----:B------:R-:W-:Y:S01]  /*5660*/  ISETP.NE.AND P1, PT, R117, RZ, PT ;  /* 0x000000ff7500720c */ /* 0x000fe20003f25270 */
[----:B------:R-:W-:Y:S01]  /*5670*/  BSSY B0, `(.L_x_90) ;  /* 0x0000011000007945 */ /* 0x000fe20003800000 */
[----:B------:R-:W-:Y:S01]  /*5680*/  CS2R R102, SRZ ;  /* 0x0000000000667805 */ /* 0x000fe2000001ff00 */
[----:B------:R-:W-:Y:S01]  /*5690*/  @P5 VIADD R2, R7, UR49 ;  /* 0x0000003107025c36 */ /* 0x000fe20008000000 */
[----:B------:R-:W-:Y:S02]  /*56a0*/  CS2R R100, SRZ ;  /* 0x0000000000647805 */ /* 0x000fe4000001ff00 */
[----:B------:R-:W-:Y:S02]  /*56b0*/  CS2R R90, SRZ ;  /* 0x00000000005a7805 */ /* 0x000fe4000001ff00 */
[----:B------:R-:W-:Y:S01]  /*56c0*/  CS2R R88, SRZ ;  /* 0x0000000000587805 */ /* 0x000fe2000001ff00 */
[--C-:B------:R-:W-:Y:S01]  /*56d0*/  @P5 IMAD.IADD R6, R165, 0x1, R2.reuse ;  /* 0x00000001a5065824 */ /* 0x100fe200078e0202 */
[----:B------:R-:W-:Y:S01]  /*56e0*/  CS2R R94, SRZ ;  /* 0x00000000005e7805 */ /* 0x000fe2000001ff00 */
[--C-:B------:R-:W-:Y:S01]  /*56f0*/  @P5 IMAD.IADD R4, R164, 0x1, R2.reuse ;  /* 0x00000001a4045824 */ /* 0x100fe200078e0202 */
[----:B------:R-:W-:Y:S01]  /*5700*/  CS2R R92, SRZ ;  /* 0x00000000005c7805 */ /* 0x000fe2000001ff00 */
[----:B------:R-:W-:Y:S01]  /*5710*/  @P5 IMAD R2, R163, 0x10, R2 ;  /* 0x00000010a3025824 */ /* 0x000fe200078e0202 */
[----:B------:R-:W-:Y:S02]  /*5720*/  CS2R R98, SRZ ;  /* 0x0000000000627805 */ /* 0x000fe4000001ff00 */
[----:B------:R-:W-:Y:S01]  /*5730*/  CS2R R96, SRZ ;  /* 0x0000000000607805 */ /* 0x000fe2000001ff00 */
[----:B------:R-:W-:Y:S06]  /*5740*/  @P1 BRA `(.L_x_91) ;  /* 0x00000000000c1947 */ /* 0x000fec0003800000 */
[----:B------:R-:W-:Y:S04]  /*5750*/  SHF.L.U32 R0, R159, 0x1f, RZ ;  /* 0x0000001f9f007819 */ /* 0x000fe800000006ff */
[----:B------:R-:W1:Y:S02]  /*5760*/  SYNCS.PHASECHK.TRANS64.TRYWAIT P1, [R3+URZ+0x60], R0 ;  /* 0x00006000030075a7 */ /* 0x000e6400080211ff */
[----:B-1----:R-:W-:Y:S05]  /*5770*/  @!P1 BRA `(.L_x_92) ;  /* 0x0000003400849947 */ /* 0x002fea0003800000 */
.L_x_91:
[----:B------:R-:W-:Y:S05]  /*5780*/  BSYNC B0 ;  /* 0x0000000000007941 */ /* 0x000fea0003800000 */
.L_x_90:
[----:B------:R-:W-:Y:S01]  /*5790*/  ISETP.NE.AND P1, PT, R118, RZ, PT ;  /* 0x000000ff7600720c */ /* 0x000fe20003f25270 */
[----:B-1----:R-:W-:Y:S02]  /*57a0*/  VIADD R3, R3, 0x70 ;  /* 0x0000007003037836 */ /* 0x002fe40000000000 */
[----:B------:R-:W-:Y:S02]  /*57b0*/  IMAD.U32 R0, RZ, RZ, UR37 ;  /* 0x00000025ff007e24 */ /* 0x000fe4000f8e00ff */
[----:B------:R-:W-:Y:S03]  /*57c0*/  VIADD R160, R160, 0x1 ;  /* 0x00000001a0a07836 */ /* 0x000fe60000000000 */
[----:B------:R-:W-:Y:S05]  /*57d0*/  PRMT R0, R0, 0x654, R3 ;  /* 0x0000065400007816 */ /* 0x000fea0000000003 */
[----:B------:R1:W3:Y:S04]  /*57e0*/  @P1 LDS.128 R100, [R7+UR49+0x200] ;  /* 0x0002003107641984 */ /* 0x0002e80008000c00 */
[----:B------:R1:W1:Y:S04]  /*57f0*/  @P1 LDS.128 R88, [R6+0x200] ;  /* 0x0002000006581984 */ /* 0x0002680000000c00 */
[----:B------:R1:W1:Y:S04]  /*5800*/  @P1 LDS.128 R92, [R4+0x200] ;  /* 0x00020000045c1984 */ /* 0x0002680000000c00 */
[----:B------:R1:W1:Y:S01]  /*5810*/  @P1 LDS.128 R96, [R2+0x200] ;  /* 0x0002000002601984 */ /* 0x0002620000000c00 */
[C---:B------:R-:W-:Y:S01]  /*5820*/  ISETP.NE.AND P1, PT, R160.reuse, 0x2, PT ;  /* 0x00000002a000780c */ /* 0x040fe20003f25270 */
[----:B------:R-:W-:Y:S01]  /*5830*/  @!PT LDS RZ, [RZ] ;  /* 0x00000000fffff984 */ /* 0x000fe20000000800 */
[----:B------:R-:W-:Y:S01]  /*5840*/  @!PT LDS RZ, [RZ] ;  /* 0x00000000fffff984 */ /* 0x000fe20000000800 */
[----:B------:R-:W-:Y:S01]  /*5850*/  @!PT LDS RZ, [RZ] ;  /* 0x00000000fffff984 */ /* 0x000fe20000000800 */
[----:B------:R-:W-:Y:S01]  /*5860*/  @!PT LDS RZ, [RZ] ;  /* 0x00000000fffff984 */ /* 0x000fe20000000800 */
[----:B------:R5:W-:Y:S06]  /*5870*/  MEMBAR.ALL.CTA ;  /* 0x0000000000007992 */ /* 0x000bec0000008000 */
[----:B-----5:R-:W5:Y:S01]  /*5880*/  FENCE.VIEW.ASYNC.S ;  /* 0x00000000000073c6 */ /* 0x020f620000000000 */
[----:B------:R-:W-:Y:S01]  /*5890*/  SEL R160, R160, RZ, P1 ;  /* 0x000000ffa0a07207 */ /* 0x000fe20000800000 */
[----:B-----5:R5:W-:Y:S02]  /*58a0*/  SYNCS.ARRIVE.TRANS64.RED.A1T0 RZ, [R0+URZ], RZ ;  /* 0x000000ff00ff79a7 */ /* 0x020be400081004ff */
[----:B-----5:R-:W-:Y:S04]  /*58b0*/  SEL R0, RZ, 0x1, P1 ;  /* 0x00000001ff007807 */ /* 0x020fe80000800000 */
[----:B---3--:R-:W-:Y:S02]  /*58c0*/  LOP3.LUT R159, R159, R0, RZ, 0x3c, !PT ;  /* 0x000000009f9f7212 */ /* 0x008fe400078e3cff */
.L_x_89:
[----:B------:R-:W-:Y:S05]  /*58d0*/  BSYNC B1 ;  /* 0x0000000000017941 */ /* 0x000fea0003800000 */
.L_x_88:
[----:B------:R-:W-:Y:S04]  /*58e0*/  SHF.R.U32.HI R3, RZ, 0x15, R80 ;  /* 0x00000015ff037819 */ /* 0x000fe80000011650 */
[----:B------:R-:W-:Y:S01]  /*58f0*/  LOP3.LUT P1, RZ, R3, 0x3, R154, 0x48, !PT ;  /* 0x0000000303ff7812 */ /* 0x000fe2000782489a */
[----:B------:R-:W-:Y:S01]  /*5900*/  @!UPT UIADD3 URZ, UPT, UPT, URZ, URZ, URZ ;  /* 0x000000fffffff290 */ /* 0x000fe2000fffe0ff */
[----:B----4-:R-:W-:Y:S11]  /*5910*/  @P0 BRA `(.L_x_93) ;  /* 0x0000000000080947 */ /* 0x010ff60003800000 */
[----:B------:R-:W3:Y:S02]  /*5920*/  SYNCS.PHASECHK.TRANS64.TRYWAIT P0, [R116+URZ+0xb0], R5 ;  /* 0x0000b005740075a7 */ /* 0x000ee400080011ff */
[----:B---3--:R-:W-:Y:S05]  /*5930*/  @!P0 BRA `(.L_x_94) ;  /* 0x0000003400288947 */ /* 0x008fea0003800000 */
.L_x_93:
[----:B------:R-:W-:Y:S05]  /*5940*/  @!P1 BRA `(.L_x_95) ;  /* 0x0000000000409947 */ /* 0x000fea0003800000 */
[----:B------:R-:W3:Y:S01]  /*5950*/  LDCU.64 UR8, c[0x4][0x70] ;  /* 0x01000e00ff0877ac */ /* 0x000ee20008000a00 */
[----:B------:R-:W-:Y:S01]  /*5960*/  MOV R3, 0x0 ;  /* 0x0000000000037802 */ /* 0x000fe20000000f00 */
[----:B------:R-:W-:Y:S02]  /*5970*/  HFMA2 R12, -RZ, RZ, 0, 5.9604644775390625e-08 ;  /* 0x00000001ff0c7431 */ /* 0x000fe400000001ff */
[----:B------:R-:W-:Y:S02]  /*5980*/  IMAD.MOV.U32 R8, RZ, RZ, 0x192 ;  /* 0x00000192ff087424 */ /* 0x000fe400078e00ff */
[----:B------:R-:W-:Y:S01]  /*5990*/  IMAD.MOV.U32 R13, RZ, RZ, RZ ;  /* 0x000000ffff0d7224 */ /* 0x000fe200078e00ff */
[----:B------:R-:W4:Y:S01]  /*59a0*/  LDCU.64 UR6, c[0x4][0x78] ;  /* 0x01000f00ff0677ac */ /* 0x000f220008000a00 */
[----:B-1----:R-:W1:Y:S01]  /*59b0*/  LDC.64 R2, c[0x4][R3] ;  /* 0x0100000003027b82 */ /* 0x002e620000000a00 */
[----:B------:R-:W5:Y:S01]  /*59c0*/  LDCU.64 UR4, c[0x4][0x10] ;  /* 0x01000200ff0477ac */ /* 0x000f620008000a00 */
[----:B---3--:R-:W-:Y:S01]  /*59d0*/  MOV R5, UR9 ;  /* 0x0000000900057c02 */ /* 0x008fe20008000f00 */
[----:B------:R-:W-:Y:S01]  /*59e0*/  IMAD.U32 R4, RZ, RZ, UR8 ;  /* 0x00000008ff047e24 */ /* 0x000fe2000f8e00ff */
[----:B----4-:R-:W-:Y:S01]  /*59f0*/  MOV R7, UR7 ;  /* 0x0000000700077c02 */ /* 0x010fe20008000f00 */
[----:B------:R-:W-:Y:S01]  /*5a00*/  IMAD.U32 R6, RZ, RZ, UR6 ;  /* 0x00000006ff067e24 */ /* 0x000fe2000f8e00ff */
[----:B-----5:R-:W-:Y:S01]  /*5a10*/  MOV R11, UR5 ;  /* 0x00000005000b7c02 */ /* 0x020fe20008000f00 */
[----:B------:R-:W-:Y:S02]  /*5a20*/  IMAD.U32 R10, RZ, RZ, UR4 ;  /* 0x00000004ff0a7e24 */ /* 0x000fe4000f8e00ff */
[----:B------:R-:W-:Y:S07]  /*5a30*/  LEPC R20, `(.L_x_95) ;  /* 0x000000001014794e */ /* 0x000fee0000000000 */
[----:B-12---:R-:W-:Y:S05]  /*5a40*/  CALL.ABS.NOINC R2 ;  /* 0x0000000002007343 */ /* 0x006fea0003c00000 */
.L_x_95:
[----:B------:R-:W-:Y:S01]  /*5a50*/  SHF.L.U32 R83, R100, 0x10, RZ ;  /* 0x0000001064537819 */ /* 0x000fe200000006ff */
[----:B------:R-:W-:Y:S05]  /*5a60*/  WARPSYNC.ALL ;  /* 0x0000000000007948 */ /* 0x000fea0003800000 */
[----:B------:R-:W-:Y:S01]  /*5a70*/  R2UR UR4, R80 ;  /* 0x00000000500472ca */ /* 0x000fe200000e0000 */
[----:B------:R-:W-:Y:S01]  /*5a80*/  BSSY.RECONVERGENT B0, `(.L_x_96) ;  /* 0x0000121000007945 */ /* 0x000fe20003800200 */
[----:B------:R-:W-:Y:S02]  /*5a90*/  ISETP.NE.AND P6, PT, R104, RZ, PT ;  /* 0x000000ff6800720c */ /* 0x000fe40003fc5270 */
[----:B------:R-:W-:Y:S02]  /*5aa0*/  IADD3 R119, PT, PT, R153, UR49, RZ ;  /* 0x0000003199777c10 */ /* 0x000fe4000fffe0ff */
[----:B------:R-:W-:Y:S02]  /*5ab0*/  SHF.L.U32 R124, R163, 0x4, RZ ;  /* 0x00000004a37c7819 */ /* 0x000fe400000006ff */
[-C--:B------:R-:W-:Y:S02]  /*5ac0*/  IADD3 R172, PT, PT, R165, R119.reuse, RZ ;  /* 0x00000077a5ac7210 */ /* 0x080fe40007ffe0ff */
[----:B------:R-:W-:Y:S02]  /*5ad0*/  IADD3 R171, PT, PT, R164, R119, RZ ;  /* 0x00000077a4ab7210 */ /* 0x000fe40007ffe0ff */
[----:B------:R-:W-:Y:S01]  /*5ae0*/  IADD3 R170, PT, PT, R119, R124, RZ ;  /* 0x0000007c77aa7210 */ /* 0x000fe20007ffe0ff */
[----:B-1-3--:R-:W2:Y:S01]  /*5af0*/  LDTM.x64 R4, tmem[UR4] ;  /* 0x00000004000479ee */ /* 0x00aea20008340000 */
[C---:B------:R-:W-:Y:S02]  /*5b00*/  PRMT R81, R100.reuse, 0x8880, RZ ;  /* 0x0000888064517816 */ /* 0x040fe400000000ff */
[----:B------:R-:W-:Y:S02]  /*5b10*/  SHF.R.S32.HI R83, RZ, 0x18, R83 ;  /* 0x00000018ff537819 */ /* 0x000fe40000011453 */
[----:B------:R-:W-:Y:S02]  /*5b20*/  SHF.R.S32.HI R86, RZ, 0x18, R101 ;  /* 0x00000018ff567819 */ /* 0x000fe40000011465 */
[----:B------:R-:W-:Y:S02]  /*5b30*/  SHF.L.U32 R84, R100, 0x8, RZ ;  /* 0x0000000864547819 */ /* 0x000fe400000006ff */
[----:B------:R-:W-:Y:S02]  /*5b40*/  SHF.L.U32 R85, R101, 0x8, RZ ;  /* 0x0000000865557819 */ /* 0x000fe400000006ff */
[----:B------:R-:W-:Y:S02]  /*5b50*/  SHF.R.S32.HI R84, RZ, 0x18, R84 ;  /* 0x00000018ff547819 */ /* 0x000fe40000011454 */
[----:B------:R-:W-:Y:S02]  /*5b60*/  SHF.R.S32.HI R85, RZ, 0x18, R85 ;  /* 0x00000018ff557819 */ /* 0x000fe40000011455 */
[----:B------:R-:W-:Y:S02]  /*5b70*/  SHF.L.U32 R87, R98, 0x8, RZ ;  /* 0x0000000862577819 */ /* 0x000fe400000006ff */
[----:B------:R-:W-:Y:S02]  /*5b80*/  ISETP.NE.AND P0, PT, R167, RZ, PT ;  /* 0x000000ffa700720c */ /* 0x000fe40003f05270 */
[----:B------:R-:W-:Y:S02]  /*5b90*/  SHF.R.S32.HI R87, RZ, 0x18, R87 ;  /* 0x00000018ff577819 */ /* 0x000fe40000011457 */
[----:B------:R-:W-:Y:S02]  /*5ba0*/  LEA R125, R160, UR49, 0x3 ;  /* 0x00000031a07d7c11 */ /* 0x000fe4000f8e18ff */
[----:B------:R-:W-:Y:S01]  /*5bb0*/  @P6 SHF.L.U32 R126, R159, 0x1f, RZ ;  /* 0x0000001f9f7e6819 */ /* 0x000fe200000006ff */
[C---:B--2---:R-:W-:Y:S02]  /*5bc0*/  IMAD R0, R78.reuse, R4, RZ ;  /* 0x000000044e007224 */ /* 0x044fe400078e02ff */
[C---:B------:R-:W-:Y:S02]  /*5bd0*/  IMAD R2, R78.reuse, R5, RZ ;  /* 0x000000054e027224 */ /* 0x040fe400078e02ff */
[----:B------:R-:W-:Y:S02]  /*5be0*/  IMAD R3, R78, R6, RZ ;  /* 0x000000064e037224 */ /* 0x000fe400078e02ff */
[-C--:B------:R-:W-:Y:S01]  /*5bf0*/  IMAD R0, R81, R82.reuse, R0 ;  /* 0x0000005251007224 */ /* 0x080fe200078e0200 */
[----:B------:R-:W-:Y:S01]  /*5c00*/  SHF.R.S32.HI R81, RZ, 0x18, R100 ;  /* 0x00000018ff517819 */ /* 0x000fe20000011464 */
[-C--:B------:R-:W-:Y:S01]  /*5c10*/  IMAD R2, R83, R82.reuse, R2 ;  /* 0x0000005253027224 */ /* 0x080fe200078e0202 */
[C---:B------:R-:W-:Y:S01]  /*5c20*/  PRMT R83, R101.reuse, 0x8880, RZ ;  /* 0x0000888065537816 */ /* 0x040fe200000000ff */
[----:B------:R-:W-:Y:S01]  /*5c30*/  IMAD R3, R84, R82, R3 ;  /* 0x0000005254037224 */ /* 0x000fe200078e0203 */
[----:B------:R-:W-:Y:S01]  /*5c40*/  SHF.L.U32 R84, R101, 0x10, RZ ;  /* 0x0000001065547819 */ /* 0x000fe200000006ff */
[C---:B------:R-:W-:Y:S02]  /*5c50*/  IMAD R7, R78.reuse, R7, RZ ;  /* 0x000000074e077224 */ /* 0x040fe400078e02ff */
[C---:B------:R-:W-:Y:S01]  /*5c60*/  IMAD R4, R78.reuse, R8, RZ ;  /* 0x000000084e047224 */ /* 0x040fe200078e02ff */
[----:B------:R-:W-:Y:S01]  /*5c70*/  SHF.R.S32.HI R84, RZ, 0x18, R84 ;  /* 0x00000018ff547819 */ /* 0x000fe20000011454 */
[----:B------:R-:W-:Y:S02]  /*5c80*/  IMAD R5, R78, R9, RZ ;  /* 0x000000094e057224 */ /* 0x000fe400078e02ff */
[----:B------:R-:W-:Y:S01]  /*5c90*/  IMAD R7, R81, R82, R7 ;  /* 0x0000005251077224 */ /* 0x000fe200078e0207 */
[----:B------:R-:W-:Y:S01]  /*5ca0*/  PRMT R81, R102, 0x8880, RZ ;  /* 0x0000888066517816 */ /* 0x000fe200000000ff */
[----:B------:R-:W-:Y:S02]  /*5cb0*/  IMAD R6, R78, R10, RZ ;  /* 0x0000000a4e067224 */ /* 0x000fe400078e02ff */
[-C--:B------:R-:W-:Y:S01]  /*5cc0*/  IMAD R4, R83, R82.reuse, R4 ;  /* 0x0000005253047224 */ /* 0x080fe200078e0204 */
[----:B------:R-:W-:Y:S01]  /*5cd0*/  I2IP.S8.S32.SAT R105, R7, R3, RZ ;  /* 0x0000000307697239 */ /* 0x000fe200000014ff */
[----:B------:R-:W-:Y:S01]  /*5ce0*/  IMAD R5, R84, R82, R5 ;  /* 0x0000005254057224 */ /* 0x000fe200078e0205 */
[----:B------:R-:W-:Y:S01]  /*5cf0*/  SHF.L.U32 R83, R102, 0x10, RZ ;  /* 0x0000001066537819 */ /* 0x000fe200000006ff */
[----:B------:R-:W-:Y:S01]  /*5d00*/  IMAD R11, R78, R11, RZ ;  /* 0x0000000b4e0b7224 */ /* 0x000fe200078e02ff */
[----:B------:R-:W-:Y:S01]  /*5d10*/  I2IP.S8.S32.SAT R104, R2, R0, R105 ;  /* 0x0000000002687239 */ /* 0x000fe20000001469 */
[----:B------:R-:W-:Y:S01]  /*5d20*/  IMAD R6, R85, R82, R6 ;  /* 0x0000005255067224 */ /* 0x000fe200078e0206 */
[----:B------:R-:W-:Y:S01]  /*5d30*/  SHF.R.S32.HI R83, RZ, 0x18, R83 ;  /* 0x00000018ff537819 */ /* 0x000fe20000011453 */
[----:B------:R-:W-:Y:S01]  /*5d40*/  IMAD R8, R78, R12, RZ ;  /* 0x0000000c4e087224 */ /* 0x000fe200078e02ff */
[----:B------:R-:W-:Y:S01]  /*5d50*/  SHF.L.U32 R85, R102, 0x8, RZ ;  /* 0x0000000866557819 */ /* 0x000fe200000006ff */
[----:B------:R-:W-:Y:S02]  /*5d60*/  IMAD R9, R78, R13, RZ ;  /* 0x0000000d4e097224 */ /* 0x000fe400078e02ff */
[----:B------:R-:W-:Y:S01]  /*5d70*/  IMAD R11, R86, R82, R11 ;  /* 0x00000052560b7224 */ /* 0x000fe200078e020b */
[----:B------:R-:W-:Y:S01]  /*5d80*/  SHF.R.S32.HI R85, RZ, 0x18, R85 ;  /* 0x00000018ff557819 */ /* 0x000fe20000011455 */
[C---:B------:R-:W-:Y:S01]  /*5d90*/  IMAD R10, R78.reuse, R14, RZ ;  /* 0x0000000e4e0a7224 */ /* 0x040fe200078e02ff */
[----:B------:R-:W-:Y:S01]  /*5da0*/  SHF.R.S32.HI R86, RZ, 0x18, R103 ;  /* 0x00000018ff567819 */ /* 0x000fe20000011467 */
[----:B------:R-:W-:Y:S01]  /*5db0*/  IMAD R8, R81, R82, R8 ;  /* 0x0000005251087224 */ /* 0x000fe200078e0208 */
[----:B------:R-:W-:Y:S01]  /*5dc0*/  I2IP.S8.S32.SAT R106, R11, R6, RZ ;  /* 0x000000060b6a7239 */ /* 0x000fe200000014ff */
[----:B------:R-:W-:Y:S01]  /*5dd0*/  IMAD R9, R83, R82, R9 ;  /* 0x0000005253097224 */ /* 0x000fe200078e0209 */
[C---:B------:R-:W-:Y:S01]  /*5de0*/  PRMT R83, R103.reuse, 0x8880, RZ ;  /* 0x0000888067537816 */ /* 0x040fe200000000ff */
[----:B------:R-:W-:Y:S01]  /*5df0*/  IMAD.U32 R84, R103, 0x10000, RZ ;  /* 0x0001000067547824 */ /* 0x000fe200078e00ff */
[----:B------:R-:W-:Y:S01]  /*5e00*/  I2IP.S8.S32.SAT R105, R5, R4, R106 ;  /* 0x0000000405697239 */ /* 0x000fe2000000146a */
[C---:B------:R-:W-:Y:S01]  /*5e10*/  IMAD R15, R78.reuse, R15, RZ ;  /* 0x0000000f4e0f7224 */ /* 0x040fe200078e02ff */
[----:B------:R-:W-:Y:S01]  /*5e20*/  SHF.R.S32.HI R81, RZ, 0x18, R102 ;  /* 0x00000018ff517819 */ /* 0x000fe20000011466 */
[----:B------:R-:W-:Y:S01]  /*5e30*/  IMAD R10, R85, R82, R10 ;  /* 0x00000052550a7224 */ /* 0x000fe200078e020a */
[----:B------:R-:W-:Y:S01]  /*5e40*/  SHF.R.S32.HI R84, RZ, 0x18, R84 ;  /* 0x00000018ff547819 */ /* 0x000fe20000011454 */
[C---:B------:R-:W-:Y:S01]  /*5e50*/  IMAD R12, R78.reuse, R16, RZ ;  /* 0x000000104e0c7224 */ /* 0x040fe200078e02ff */
[----:B------:R-:W-:Y:S01]  /*5e60*/  SHF.L.U32 R85, R103, 0x8, RZ ;  /* 0x0000000867557819 */ /* 0x000fe200000006ff */
[----:B------:R-:W-:Y:S02]  /*5e70*/  IMAD R13, R78, R17, RZ ;  /* 0x000000114e0d7224 */ /* 0x000fe400078e02ff */
[----:B------:R-:W-:Y:S01]  /*5e80*/  IMAD R15, R81, R82, R15 ;  /* 0x00000052510f7224 */ /* 0x000fe200078e020f */
[----:B------:R-:W-:Y:S01]  /*5e90*/  PRMT R81, R88, 0x8880, RZ ;  /* 0x0000888058517816 */ /* 0x000fe200000000ff */
[----:B------:R-:W-:Y:S01]  /*5ea0*/  IMAD R14, R78, R18, RZ ;  /* 0x000000124e0e7224 */ /* 0x000fe200078e02ff */
[----:B------:R-:W-:Y:S01]  /*5eb0*/  SHF.R.S32.HI R85, RZ, 0x18, R85 ;  /* 0x00000018ff557819 */ /* 0x000fe20000011455 */
[----:B------:R-:W-:Y:S01]  /*5ec0*/  IMAD R12, R83, R82, R12 ;  /* 0x00000052530c7224 */ /* 0x000fe200078e020c */
[----:B------:R-:W-:Y:S01]  /*5ed0*/  I2IP.S8.S32.SAT R106, R15, R10, RZ ;  /* 0x0000000a0f6a7239 */ /* 0x000fe200000014ff */
[----:B------:R-:W-:Y:S01]  /*5ee0*/  IMAD R13, R84, R82, R13 ;  /* 0x00000052540d7224 */ /* 0x000fe200078e020d */
[----:B------:R-:W-:Y:S01]  /*5ef0*/  SHF.L.U32 R83, R88, 0x10, RZ ;  /* 0x0000001058537819 */ /* 0x000fe200000006ff */
[C---:B------:R-:W-:Y:S01]  /*5f00*/  IMAD R19, R78.reuse, R19, RZ ;  /* 0x000000134e137224 */ /* 0x040fe200078e02ff */
[----:B------:R-:W-:Y:S01]  /*5f10*/  I2IP.S8.S32.SAT R106, R9, R8, R106 ;  /* 0x00000008096a7239 */ /* 0x000fe2000000146a */
[----:B------:R-:W-:Y:S01]  /*5f20*/  IMAD R14, R85, R82, R14 ;  /* 0x00000052550e7224 */ /* 0x000fe200078e020e */
[----:B------:R-:W-:Y:S01]  /*5f30*/  SHF.R.S32.HI R83, RZ, 0x18, R83 ;  /* 0x00000018ff537819 */ /* 0x000fe20000011453 */
[C---:B------:R-:W-:Y:S01]  /*5f40*/  IMAD R16, R78.reuse, R20, RZ ;  /* 0x000000144e107224 */ /* 0x040fe200078e02ff */
[----:B------:R-:W-:Y:S01]  /*5f50*/  SHF.L.U32 R84, R89, 0x10, RZ ;  /* 0x0000001059547819 */ /* 0x000fe200000006ff */
[----:B------:R-:W-:Y:S01]  /*5f60*/  IMAD R17, R78, R21, RZ ;  /* 0x000000154e117224 */ /* 0x000fe200078e02ff */
[----:B------:R-:W-:Y:S01]  /*5f70*/  SHF.L.U32 R85, R88, 0x8, RZ ;  /* 0x0000000858557819 */ /* 0x000fe200000006ff */
[----:B------:R-:W-:Y:S01]  /*5f80*/  IMAD R19, R86, R82, R19 ;  /* 0x0000005256137224 */ /* 0x000fe200078e0213 */
[----:B------:R-:W-:Y:S01]  /*5f90*/  SHF.R.S32.HI R84, RZ, 0x18, R84 ;  /* 0x00000018ff547819 */ /* 0x000fe20000011454 */
[C---:B------:R-:W-:Y:S01]  /*5fa0*/  IMAD R18, R78.reuse, R22, RZ ;  /* 0x000000164e127224 */ /* 0x040fe200078e02ff */
[----:B------:R-:W-:Y:S01]  /*5fb0*/  SHF.R.S32.HI R85, RZ, 0x18, R85 ;  /* 0x00000018ff557819 */ /* 0x000fe20000011455 */
[----:B------:R-:W-:Y:S01]  /*5fc0*/  IMAD R16, R81, R82, R16 ;  /* 0x0000005251107224 */ /* 0x000fe200078e0210 */
[----:B------:R-:W-:Y:S01]  /*5fd0*/  I2IP.S8.S32.SAT R107, R19, R14, RZ ;  /* 0x0000000e136b7239 */ /* 0x000fe200000014ff */
[-C--:B------:R-:W-:Y:S01]  /*5fe0*/  IMAD R17, R83, R82.reuse, R17 ;  /* 0x0000005253117224 */ /* 0x080fe200078e0211 */
[----:B------:R-:W-:Y:S01]  /*5ff0*/  PRMT R83, R89, 0x8880, RZ ;  /* 0x0000888059537816 */ /* 0x000fe200000000ff */
[C---:B------:R-:W-:Y:S01]  /*6000*/  IMAD R23, R78.reuse, R23, RZ ;  /* 0x000000174e177224 */ /* 0x040fe200078e02ff */
[----:B------:R-:W-:Y:S01]  /*6010*/  SHF.R.S32.HI R81, RZ, 0x18, R88 ;  /* 0x00000018ff517819 */ /* 0x000fe20000011458 */
[----:B------:R-:W-:Y:S01]  /*6020*/  IMAD R18, R85, R82, R18 ;  /* 0x0000005255127224 */ /* 0x000fe200078e0212 */
[----:B------:R-:W-:Y:S01]  /*6030*/  SHF.L.U32 R85, R89, 0x8, RZ ;  /* 0x0000000859557819 */ /* 0x000fe200000006ff */
[C---:B------:R-:W-:Y:S01]  /*6040*/  IMAD R20, R78.reuse, R24, RZ ;  /* 0x000000184e147224 */ /* 0x040fe200078e02ff */
[----:B------:R-:W-:Y:S01]  /*6050*/  I2IP.S8.S32.SAT R107, R13, R12, R107 ;  /* 0x0000000c0d6b7239 */ /* 0x000fe2000000146b */
[----:B------:R-:W-:Y:S01]  /*6060*/  IMAD R21, R78, R25, RZ ;  /* 0x000000194e157224 */ /* 0x000fe200078e02ff */
[----:B------:R-:W-:Y:S01]  /*6070*/  SHF.R.S32.HI R85, RZ, 0x18, R85 ;  /* 0x00000018ff557819 */ /* 0x000fe20000011455 */
[----:B------:R-:W-:Y:S01]  /*6080*/  IMAD R23, R81, R82, R23 ;  /* 0x0000005251177224 */ /* 0x000fe200078e0217 */
[----:B------:R-:W-:Y:S01]  /*6090*/  PRMT R81, R90, 0x8880, RZ ;  /* 0x000088805a517816 */ /* 0x000fe200000000ff */
[----:B------:R-:W-:Y:S01]  /*60a0*/  IMAD R22, R78, R26, RZ ;  /* 0x0000001a4e167224 */ /* 0x000fe200078e02ff */
[----:B------:R1:W-:Y:S01]  /*60b0*/  STS.128 [R153+UR49+0x4200], R104 ;  /* 0x0042006899007988 */ /* 0x0003e20008000c31 */
[----:B------:R-:W-:Y:S01]  /*60c0*/  IMAD R20, R83, R82, R20 ;  /* 0x0000005253147224 */ /* 0x000fe200078e0214 */
[----:B------:R-:W-:Y:S01]  /*60d0*/  I2IP.S8.S32.SAT R108, R23, R18, RZ ;  /* 0x00000012176c7239 */ /* 0x000fe200000014ff */
[----:B------:R-:W-:Y:S01]  /*60e0*/  IMAD R21, R84, R82, R21 ;  /* 0x0000005254157224 */ /* 0x000fe200078e0215 */
[----:B------:R-:W-:Y:S01]  /*60f0*/  SHF.R.S32.HI R86, RZ, 0x18, R89 ;  /* 0x00000018ff567819 */ /* 0x000fe20000011459 */
[----:B------:R-:W-:Y:S01]  /*6100*/  IMAD.U32 R83, R90, 0x10000, RZ ;  /* 0x000100005a537824 */ /* 0x000fe200078e00ff */
[----:B------:R-:W-:Y:S01]  /*6110*/  I2IP.S8.S32.SAT R108, R17, R16, R108 ;  /* 0x00000010116c7239 */ /* 0x000fe2000000146c */
[----:B------:R-:W-:Y:S01]  /*6120*/  IMAD R27, R78, R27, RZ ;  /* 0x0000001b4e1b7224 */ /* 0x000fe200078e02ff */
[----:B------:R-:W-:Y:S01]  /*6130*/  SHF.L.U32 R84, R91, 0x10, RZ ;  /* 0x000000105b547819 */ /* 0x000fe200000006ff */
[----:B------:R-:W-:Y:S01]  /*6140*/  IMAD R22, R85, R82, R22 ;  /* 0x0000005255167224 */ /* 0x000fe200078e0216 */
[----:B------:R-:W-:Y:S01]  /*6150*/  SHF.L.U32 R85, R90, 0x8, RZ ;  /* 0x000000085a557819 */ /* 0x000fe200000006ff */
[C---:B------:R-:W-:Y:S01]  /*6160*/  IMAD R24, R78.reuse, R28, RZ ;  /* 0x0000001c4e187224 */ /* 0x040fe200078e02ff */
[----:B------:R-:W-:Y:S01]  /*6170*/  SHF.R.S32.HI R83, RZ, 0x18, R83 ;  /* 0x00000018ff537819 */ /* 0x000fe20000011453 */
[----:B------:R-:W-:Y:S01]  /*6180*/  IMAD R25, R78, R29, RZ ;  /* 0x0000001d4e197224 */ /* 0x000fe200078e02ff */
[----:B------:R-:W-:Y:S01]  /*6190*/  SHF.R.S32.HI R84, RZ, 0x18, R84 ;  /* 0x00000018ff547819 */ /* 0x000fe20000011454 */
[----:B------:R-:W-:Y:S01]  /*61a0*/  IMAD R27, R86, R82, R27 ;  /* 0x00000052561b7224 */ /* 0x000fe200078e021b */
[----:B------:R-:W-:Y:S01]  /*61b0*/  SHF.R.S32.HI R85, RZ, 0x18, R85 ;  /* 0x00000018ff557819 */ /* 0x000fe20000011455 */
[C---:B------:R-:W-:Y:S01]  /*61c0*/  IMAD R26, R78.reuse, R30, RZ ;  /* 0x0000001e4e1a7224 */ /* 0x040fe200078e02ff */
[----:B------:R-:W-:Y:S01]  /*61d0*/  SHF.R.S32.HI R86, RZ, 0x18, R91 ;  /* 0x00000018ff567819 */ /* 0x000fe2000001145b */
[----:B------:R-:W-:Y:S01]  /*61e0*/  IMAD R24, R81, R82, R24 ;  /* 0x0000005251187224 */ /* 0x000fe200078e0218 */
[----:B------:R-:W-:Y:S01]  /*61f0*/  I2IP.S8.S32.SAT R109, R27, R22, RZ ;  /* 0x000000161b6d7239 */ /* 0x000fe200000014ff */
[----:B------:R-:W-:Y:S01]  /*6200*/  IMAD R25, R83, R82, R25 ;  /* 0x0000005253197224 */ /* 0x000fe200078e0219 */
[----:B------:R-:W-:Y:S01]  /*6210*/  SHF.R.S32.HI R81, RZ, 0x18, R90 ;  /* 0x00000018ff517819 */ /* 0x000fe2000001145a */
[C---:B------:R-:W-:Y:S01]  /*6220*/  IMAD R31, R78.reuse, R31, RZ ;  /* 0x0000001f4e1f7224 */ /* 0x040fe200078e02ff */
[----:B------:R-:W-:Y:S01]  /*6230*/  I2IP.S8.S32.SAT R109, R21, R20, R109 ;  /* 0x00000014156d7239 */ /* 0x000fe2000000146d */
[----:B------:R-:W-:Y:S01]  /*6240*/  IMAD R26, R85, R82, R26 ;  /* 0x00000052551a7224 */ /* 0x000fe200078e021a */
[C---:B------:R-:W-:Y:S01]  /*6250*/  PRMT R83, R91.reuse, 0x8880, RZ ;  /* 0x000088805b537816 */ /* 0x040fe200000000ff */
[C---:B------:R-:W-:Y:S01]  /*6260*/  IMAD R28, R78.reuse, R32, RZ ;  /* 0x000000204e1c7224 */ /* 0x040fe200078e02ff */
[----:B------:R-:W-:Y:S01]  /*6270*/  SHF.L.U32 R85, R91, 0x8, RZ ;  /* 0x000000085b557819 */ /* 0x000fe200000006ff */
[C---:B------:R-:W-:Y:S02]  /*6280*/  IMAD R29, R78.reuse, R33, RZ ;  /* 0x000000214e1d7224 */ /* 0x040fe400078e02ff */
[----:B------:R-:W-:Y:S01]  /*6290*/  IMAD R31, R81, R82, R31 ;  /* 0x00000052511f7224 */ /* 0x000fe200078e021f */
[----:B------:R-:W-:Y:S01]  /*62a0*/  SHF.R.S32.HI R85, RZ, 0x18, R85 ;  /* 0x00000018ff557819 */ /* 0x000fe20000011455 */
[----:B------:R-:W-:Y:S01]  /*62b0*/  IMAD R30, R78, R34, RZ ;  /* 0x000000224e1e7224 */ /* 0x000fe200078e02ff */
[----:B------:R-:W-:Y:S01]  /*62c0*/  PRMT R81, R92, 0x8880, RZ ;  /* 0x000088805c517816 */ /* 0x000fe200000000ff */
[----:B------:R-:W-:Y:S01]  /*62d0*/  IMAD R28, R83, R82, R28 ;  /* 0x00000052531c7224 */ /* 0x000fe200078e021c */
[----:B------:R-:W-:Y:S01]  /*62e0*/  I2IP.S8.S32.SAT R110, R31, R26, RZ ;  /* 0x0000001a1f6e7239 */ /* 0x000fe200000014ff */
[----:B------:R-:W-:Y:S01]  /*62f0*/  IMAD R29, R84, R82, R29 ;  /* 0x00000052541d7224 */ /* 0x000fe200078e021d */
[----:B------:R-:W-:Y:S01]  /*6300*/  SHF.L.U32 R83, R92, 0x10, RZ ;  /* 0x000000105c537819 */ /* 0x000fe200000006ff */
[----:B------:R-:W-:Y:S01]  /*6310*/  IMAD R35, R78, R35, RZ ;  /* 0x000000234e237224 */ /* 0x000fe200078e02ff */
[----:B------:R-:W-:Y:S01]  /*6320*/  I2IP.S8.S32.SAT R110, R25, R24, R110 ;  /* 0x00000018196e7239 */ /* 0x000fe2000000146e */
[----:B------:R-:W-:Y:S01]  /*6330*/  IMAD R30, R85, R82, R30 ;  /* 0x00000052551e7224 */ /* 0x000fe200078e021e */
[----:B------:R-:W-:Y:S01]  /*6340*/  SHF.L.U32 R85, R92, 0x8, RZ ;  /* 0x000000085c557819 */ /* 0x000fe200000006ff */
[C---:B------:R-:W-:Y:S01]  /*6350*/  IMAD R32, R78.reuse, R36, RZ ;  /* 0x000000244e207224 */ /* 0x040fe200078e02ff */
[----:B------:R-:W-:Y:S01]  /*6360*/  SHF.R.S32.HI R83, RZ, 0x18, R83 ;  /* 0x00000018ff537819 */ /* 0x000fe20000011453 */
[----:B------:R-:W-:Y:S01]  /*6370*/  IMAD R33, R78, R37, RZ ;  /* 0x000000254e217224 */ /* 0x000fe200078e02ff */
[----:B------:R-:W-:Y:S01]  /*6380*/  SHF.R.S32.HI R85, RZ, 0x18, R85 ;  /* 0x00000018ff557819 */ /* 0x000fe20000011455 */
[----:B------:R-:W-:Y:S01]  /*6390*/  IMAD R35, R86, R82, R35 ;  /* 0x0000005256237224 */ /* 0x000fe200078e0223 */
[----:B------:R-:W-:Y:S01]  /*63a0*/  PRMT R84, R93, 0x8880, RZ ;  /* 0x000088805d547816 */ /* 0x000fe200000000ff */
[----:B------:R-:W-:Y:S01]  /*63b0*/  IMAD R34, R78, R38, RZ ;  /* 0x000000264e227224 */ /* 0x000fe200078e02ff */
[----:B------:R-:W-:Y:S01]  /*63c0*/  SHF.L.U32 R86, R96, 0x10, RZ ;  /* 0x0000001060567819 */ /* 0x000fe200000006ff */
[----:B------:R-:W-:Y:S01]  /*63d0*/  IMAD R32, R81, R82, R32 ;  /* 0x0000005251207224 */ /* 0x000fe200078e0220 */
[----:B------:R-:W-:Y:S01]  /*63e0*/  SHF.R.S32.HI R81, RZ, 0x18, R92 ;  /* 0x00000018ff517819 */ /* 0x000fe2000001145c */
[C---:B------:R-:W-:Y:S01]  /*63f0*/  IMAD R39, R78.reuse, R39, RZ ;  /* 0x000000274e277224 */ /* 0x040fe200078e02ff */
[----:B------:R-:W-:Y:S01]  /*6400*/  I2IP.S8.S32.SAT R111, R35, R30, RZ ;  /* 0x0000001e236f7239 */ /* 0x000fe200000014ff */
[-C--:B------:R-:W-:Y:S02]  /*6410*/  IMAD R33, R83, R82.reuse, R33 ;  /* 0x0000005253217224 */ /* 0x080fe400078e0221 */
[----:B------:R-:W-:Y:S01]  /*6420*/  IMAD R34, R85, R82, R34 ;  /* 0x0000005255227224 */ /* 0x000fe200078e0222 */
[----:B------:R-:W-:Y:S01]  /*6430*/  I2IP.S8.S32.SAT R111, R29, R28, R111 ;  /* 0x0000001c1d6f7239 */ /* 0x000fe2000000146f */
[C---:B------:R-:W-:Y:S01]  /*6440*/  IMAD.U32 R83, R93.reuse, 0x10000, RZ ;  /* 0x000100005d537824 */ /* 0x040fe200078e00ff */
[----:B------:R-:W-:Y:S01]  /*6450*/  SHF.L.U32 R85, R93, 0x8, RZ ;  /* 0x000000085d557819 */ /* 0x000fe200000006ff */
[----:B------:R-:W-:Y:S01]  /*6460*/  IMAD R39, R81, R82, R39 ;  /* 0x0000005251277224 */ /* 0x000fe200078e0227 */
[----:B------:R-:W-:Y:S01]  /*6470*/  MOV R81, R84 ;  /* 0x0000005400517202 */ /* 0x000fe20000000f00 */
[C---:B------:R-:W-:Y:S01]  /*6480*/  IMAD R36, R78.reuse, R40, RZ ;  /* 0x000000284e247224 */ /* 0x040fe200078e02ff */
[----:B------:R-:W-:Y:S01]  /*6490*/  SHF.R.S32.HI R83, RZ, 0x18, R83 ;  /* 0x00000018ff537819 */ /* 0x000fe20000011453 */
[C---:B------:R-:W-:Y:S01]  /*64a0*/  IMAD R37, R78.reuse, R41, RZ ;  /* 0x000000294e257224 */ /* 0x040fe200078e02ff */
[----:B------:R-:W-:Y:S01]  /*64b0*/  SHF.R.S32.HI R85, RZ, 0x18, R85 ;  /* 0x00000018ff557819 */ /* 0x000fe20000011455 */
[C---:B------:R-:W-:Y:S01]  /*64c0*/  IMAD R38, R78.reuse, R42, RZ ;  /* 0x0000002a4e267224 */ /* 0x040fe200078e02ff */
[----:B------:R1:W-:Y:S01]  /*64d0*/  STS.128 [R172+0x4200], R108 ;  /* 0x0042006cac007388 */ /* 0x0003e20000000c00 */
[----:B------:R-:W-:Y:S01]  /*64e0*/  IMAD R36, R81, R82, R36 ;  /* 0x0000005251247224 */ /* 0x000fe200078e0224 */
[----:B------:R-:W-:Y:S01]  /*64f0*/  I2IP.S8.S32.SAT R112, R39, R34, RZ ;  /* 0x0000002227707239 */ /* 0x000fe200000014ff */
[-C--:B------:R-:W-:Y:S01]  /*6500*/  IMAD R37, R83, R82.reuse, R37 ;  /* 0x0000005253257224 */ /* 0x080fe200078e0225 */
[----:B------:R-:W-:Y:S01]  /*6510*/  SHF.R.S32.HI R84, RZ, 0x18, R93 ;  /* 0x00000018ff547819 */ /* 0x000fe2000001145d */
[----:B------:R-:W-:Y:S01]  /*6520*/  IMAD R43, R78, R43, RZ ;  /* 0x0000002b4e2b7224 */ /* 0x000fe200078e02ff */
[C---:B------:R-:W-:Y:S01]  /*6530*/  SHF.L.U32 R83, R94.reuse, 0x10, RZ ;  /* 0x000000105e537819 */ /* 0x040fe200000006ff */
[----:B------:R-:W-:Y:S01]  /*6540*/  IMAD R38, R85, R82, R38 ;  /* 0x0000005255267224 */ /* 0x000fe200078e0226 */
[----:B------:R-:W-:Y:S01]  /*6550*/  PRMT R81, R94, 0x8880, RZ ;  /* 0x000088805e517816 */ /* 0x000fe200000000ff */
[----:B------:R-:W-:Y:S01]  /*6560*/  IMAD R40, R78, R44, RZ ;  /* 0x0000002c4e287224 */ /* 0x000fe200078e02ff */
[----:B------:R-:W-:Y:S01]  /*6570*/  SHF.L.U32 R85, R94, 0x8, RZ ;  /* 0x000000085e557819 */ /* 0x000fe200000006ff */
[----:B------:R-:W-:Y:S01]  /*6580*/  IMAD R41, R78, R45, RZ ;  /* 0x0000002d4e297224 */ /* 0x000fe200078e02ff */
[----:B------:R-:W-:Y:S01]  /*6590*/  SHF.R.S32.HI R83, RZ, 0x18, R83 ;  /* 0x00000018ff537819 */ /* 0x000fe20000011453 */
[----:B------:R-:W-:Y:S01]  /*65a0*/  IMAD R43, R84, R82, R43 ;  /* 0x00000052542b7224 */ /* 0x000fe200078e022b */
[----:B------:R-:W-:Y:S01]  /*65b0*/  SHF.R.S32.HI R85, RZ, 0x18, R85 ;  /* 0x00000018ff557819 */ /* 0x000fe20000011455 */
[C---:B------:R-:W-:Y:S01]  /*65c0*/  IMAD R42, R78.reuse, R46, RZ ;  /* 0x0000002e4e2a7224 */ /* 0x040fe200078e02ff */
[----:B------:R-:W-:Y:S01]  /*65d0*/  I2IP.S8.S32.SAT R112, R33, R32, R112 ;  /* 0x0000002021707239 */ /* 0x000fe20000001470 */
[----:B------:R-:W-:Y:S01]  /*65e0*/  IMAD R40, R81, R82, R40 ;  /* 0x0000005251287224 */ /* 0x000fe200078e0228 */
[----:B------:R-:W-:Y:S01]  /*65f0*/  SHF.R.S32.HI R84, RZ, 0x18, R94 ;  /* 0x00000018ff547819 */ /* 0x000fe2000001145e */
[----:B------:R-:W-:Y:S01]  /*6600*/  IMAD R47, R78, R47, RZ ;  /* 0x0000002f4e2f7224 */ /* 0x000fe200078e02ff */
[----:B------:R-:W-:Y:S01]  /*6610*/  I2IP.S8.S32.SAT R113, R43, R38, RZ ;  /* 0x000000262b717239 */ /* 0x000fe200000014ff */
[-C--:B------:R-:W-:Y:S01]  /*6620*/  IMAD R41, R83, R82.reuse, R41 ;  /* 0x0000005253297224 */ /* 0x080fe200078e0229 */
[----:B------:R-:W-:Y:S01]  /*6630*/  PRMT R81, R95, 0x8880, RZ ;  /* 0x000088805f517816 */ /* 0x000fe200000000ff */
[-C--:B------:R-:W-:Y:S01]  /*6640*/  IMAD R42, R85, R82.reuse, R42 ;  /* 0x00000052552a7224 */ /* 0x080fe200078e022a */
[----:B------:R-:W-:Y:S01]  /*6650*/  SHF.L.U32 R83, R95, 0x10, RZ ;  /* 0x000000105f537819 */ /* 0x000fe200000006ff */
[----:B------:R-:W-:Y:S01]  /*6660*/  IMAD R47, R84, R82, R47 ;  /* 0x00000052542f7224 */ /* 0x000fe200078e022f */
[----:B------:R-:W-:Y:S01]  /*6670*/  I2IP.S8.S32.SAT R113, R37, R36, R113 ;  /* 0x0000002425717239 */ /* 0x000fe20000001471 */
[C---:B------:R-:W-:Y:S01]  /*6680*/  IMAD R44, R78.reuse, R48, RZ ;  /* 0x000000304e2c7224 */ /* 0x040fe200078e02ff */
[----:B------:R-:W-:Y:S01]  /*6690*/  SHF.R.S32.HI R83, RZ, 0x18, R83 ;  /* 0x00000018ff537819 */ /* 0x000fe20000011453 */
[----:B------:R-:W-:Y:S01]  /*66a0*/  IMAD.SHL.U32 R84, R95, 0x100, RZ ;  /* 0x000001005f547824 */ /* 0x000fe200078e00ff */
[----:B------:R-:W-:Y:S01]  /*66b0*/  I2IP.S8.S32.SAT R114, R47, R42, RZ ;  /* 0x0000002a2f727239 */ /* 0x000fe200000014ff */
[----:B------:R-:W-:Y:S01]  /*66c0*/  IMAD R45, R78, R49, RZ ;  /* 0x000000314e2d7224 */ /* 0x000fe200078e02ff */
[----:B------:R-:W-:Y:S01]  /*66d0*/  PRMT R85, R96, 0x8880, RZ ;  /* 0x0000888060557816 */ /* 0x000fe200000000ff */
[----:B------:R-:W-:Y:S01]  /*66e0*/  IMAD R44, R81, R82, R44 ;  /* 0x00000052512c7224 */ /* 0x000fe200078e022c */
[----:B------:R-:W-:Y:S01]  /*66f0*/  SHF.R.S32.HI R81, RZ, 0x18, R84 ;  /* 0x00000018ff517819 */ /* 0x000fe20000011454 */
[C---:B------:R-:W-:Y:S01]  /*6700*/  IMAD R46, R78.reuse, R50, RZ ;  /* 0x000000324e2e7224 */ /* 0x040fe200078e02ff */
[----:B------:R-:W-:Y:S01]  /*6710*/  I2IP.S8.S32.SAT R114, R41, R40, R114 ;  /* 0x0000002829727239 */ /* 0x000fe20000001472 */
[----:B------:R-:W-:Y:S01]  /*6720*/  IMAD R45, R83, R82, R45 ;  /* 0x00000052532d7224 */ /* 0x000fe200078e022d */
[----:B------:R-:W-:Y:S01]  /*6730*/  SHF.R.S32.HI R83, RZ, 0x18, R95 ;  /* 0x00000018ff537819 */ /* 0x000fe2000001145f */
[----:B------:R-:W-:Y:S01]  /*6740*/  IMAD R51, R78, R51, RZ ;  /* 0x000000334e337224 */ /* 0x000fe200078e02ff */
[----:B------:R-:W-:Y:S01]  /*6750*/  SHF.L.U32 R84, R96, 0x8, RZ ;  /* 0x0000000860547819 */ /* 0x000fe200000006ff */
[C---:B------:R-:W-:Y:S02]  /*6760*/  IMAD R48, R78.reuse, R52, RZ ;  /* 0x000000344e307224 */ /* 0x040fe400078e02ff */
[-C--:B------:R-:W-:Y:S01]  /*6770*/  IMAD R46, R81, R82.reuse, R46 ;  /* 0x00000052512e7224 */ /* 0x080fe200078e022e */
[----:B------:R-:W-:Y:S01]  /*6780*/  SHF.R.S32.HI R81, RZ, 0x18, R86 ;  /* 0x00000018ff517819 */ /* 0x000fe20000011456 */
[C---:B------:R-:W-:Y:S01]  /*6790*/  IMAD R49, R78.reuse, R53, RZ ;  /* 0x000000354e317224 */ /* 0x040fe200078e02ff */
[----:B------:R-:W-:Y:S01]  /*67a0*/  SHF.R.S32.HI R86, RZ, 0x18, R99 ;  /* 0x00000018ff567819 */ /* 0x000fe20000011463 */
[----:B------:R-:W-:Y:S01]  /*67b0*/  IMAD R51, R83, R82, R51 ;  /* 0x0000005253337224 */ /* 0x000fe200078e0233 */
[----:B------:R-:W-:Y:S01]  /*67c0*/  SHF.R.S32.HI R83, RZ, 0x18, R84 ;  /* 0x00000018ff537819 */ /* 0x000fe20000011454 */
[C---:B------:R-:W-:Y:S01]  /*67d0*/  IMAD R50, R78.reuse, R54, RZ ;  /* 0x000000364e327224 */ /* 0x040fe200078e02ff */
[----:B------:R-:W-:Y:S01]  /*67e0*/  SHF.R.S32.HI R84, RZ, 0x18, R96 ;  /* 0x00000018ff547819 */ /* 0x000fe20000011460 */
[----:B------:R-:W-:Y:S01]  /*67f0*/  IMAD R48, R85, R82, R48 ;  /* 0x0000005255307224 */ /* 0x000fe200078e0230 */
[----:B------:R-:W-:Y:S01]  /*6800*/  I2IP.S8.S32.SAT R115, R51, R46, RZ ;  /* 0x0000002e33737239 */ /* 0x000fe200000014ff */
[C---:B------:R-:W-:Y:S01]  /*6810*/  IMAD R55, R78.reuse, R55, RZ ;  /* 0x000000374e377224 */ /* 0x040fe200078e02ff */
[----:B------:R-:W-:Y:S01]  /*6820*/  SHF.L.U32 R85, R97, 0x10, RZ ;  /* 0x0000001061557819 */ /* 0x000fe200000006ff */
[----:B------:R-:W-:Y:S01]  /*6830*/  IMAD R49, R81, R82, R49 ;  /* 0x0000005251317224 */ /* 0x000fe200078e0231 */
[----:B------:R-:W-:Y:S01]  /*6840*/  PRMT R81, R97, 0x8880, RZ ;  /* 0x0000888061517816 */ /* 0x000fe200000000ff */
[----:B------:R-:W-:Y:S01]  /*6850*/  IMAD R52, R78, R56, RZ ;  /* 0x000000384e347224 */ /* 0x000fe200078e02ff */
[----:B------:R-:W-:Y:S01]  /*6860*/  I2IP.S8.S32.SAT R115, R45, R44, R115 ;  /* 0x0000002c2d737239 */ /* 0x000fe20000001473 */
[-C--:B------:R-:W-:Y:S01]  /*6870*/  IMAD R50, R83, R82.reuse, R50 ;  /* 0x0000005253327224 */ /* 0x080fe200078e0232 */
[----:B------:R-:W-:Y:S01]  /*6880*/  SHF.R.S32.HI R83, RZ, 0x18, R85 ;  /* 0x00000018ff537819 */ /* 0x000fe20000011455 */
[-C--:B------:R-:W-:Y:S01]  /*6890*/  IMAD R55, R84, R82.reuse, R55 ;  /* 0x0000005254377224 */ /* 0x080fe200078e0237 */
[----:B------:R-:W-:Y:S01]  /*68a0*/  PRMT R85, R98, 0x8880, RZ ;  /* 0x0000888062557816 */ /* 0x000fe200000000ff */
[----:B------:R-:W-:Y:S01]  /*68b0*/  IMAD R52, R81, R82, R52 ;  /* 0x0000005251347224 */ /* 0x000fe200078e0234 */
[----:B------:R-:W-:Y:S01]  /*68c0*/  SHF.L.U32 R81, R97, 0x8, RZ ;  /* 0x0000000861517819 */ /* 0x000fe200000006ff */
[C---:B------:R-:W-:Y:S01]  /*68d0*/  IMAD R53, R78.reuse, R57, RZ ;  /* 0x000000394e357224 */ /* 0x040fe200078e02ff */
[----:B------:R1:W-:Y:S01]  /*68e0*/  STS.128 [R171+0x4200], R112 ;  /* 0x00420070ab007388 */ /* 0x0003e20000000c00 */
[----:B------:R-:W-:Y:S01]  /*68f0*/  IMAD R54, R78, R58, RZ ;  /* 0x0000003a4e367224 */ /* 0x000fe200078e02ff */
[----:B------:R-:W-:Y:S01]  /*6900*/  SHF.R.S32.HI R81, RZ, 0x18, R81 ;  /* 0x00000018ff517819 */ /* 0x000fe20000011451 */
[----:B------:R-:W-:Y:S01]  /*6910*/  IMAD R53, R83, R82, R53 ;  /* 0x0000005253357224 */ /* 0x000fe200078e0235 */
[----:B------:R-:W-:Y:S01]  /*6920*/  SHF.L.U32 R84, R98, 0x10, RZ ;  /* 0x0000001062547819 */ /* 0x000fe200000006ff */
[C---:B------:R-:W-:Y:S01]  /*6930*/  IMAD R59, R78.reuse, R59, RZ ;  /* 0x0000003b4e3b7224 */ /* 0x040fe200078e02ff */
[----:B------:R-:W-:Y:S01]  /*6940*/  SHF.R.S32.HI R83, RZ, 0x18, R97 ;  /* 0x00000018ff537819 */ /* 0x000fe20000011461 */
[C---:B------:R-:W-:Y:S01]  /*6950*/  IMAD R56, R78.reuse, R60, RZ ;  /* 0x0000003c4e387224 */ /* 0x040fe200078e02ff */
[----:B------:R-:W-:Y:S01]  /*6960*/  I2IP.S8.S32.SAT R120, R55, R50, RZ ;  /* 0x0000003237787239 */ /* 0x000fe200000014ff */
[----:B------:R-:W-:Y:S01]  /*6970*/  IMAD R54, R81, R82, R54 ;  /* 0x0000005251367224 */ /* 0x000fe200078e0236 */
[----:B------:R-:W-:Y:S01]  /*6980*/  SHF.R.S32.HI R84, RZ, 0x18, R84 ;  /* 0x00000018ff547819 */ /* 0x000fe20000011454 */
[----:B------:R-:W-:Y:S01]  /*6990*/  IMAD R57, R78, R61, RZ ;  /* 0x0000003d4e397224 */ /* 0x000fe200078e02ff */
[----:B------:R-:W-:Y:S01]  /*69a0*/  I2IP.S8.S32.SAT R120, R49, R48, R120 ;  /* 0x0000003031787239 */ /* 0x000fe20000001478 */
[-C--:B------:R-:W-:Y:S01]  /*69b0*/  IMAD R59, R83, R82.reuse, R59 ;  /* 0x00000052533b7224 */ /* 0x080fe200078e023b */
[----:B------:R-:W-:Y:S01]  /*69c0*/  PRMT R83, R99, 0x8880, RZ ;  /* 0x0000888063537816 */ /* 0x000fe200000000ff */
[-C--:B------:R-:W-:Y:S01]  /*69d0*/  IMAD R56, R85, R82.reuse, R56 ;  /* 0x0000005255387224 */ /* 0x080fe200078e0238 */
[----:B------:R-:W-:Y:S01]  /*69e0*/  SHF.R.S32.HI R81, RZ, 0x18, R98 ;  /* 0x00000018ff517819 */ /* 0x000fe20000011462 */
[----:B------:R-:W-:Y:S01]  /*69f0*/  IMAD R57, R84, R82, R57 ;  /* 0x0000005254397224 */ /* 0x000fe200078e0239 */
[----:B------:R-:W-:Y:S01]  /*6a00*/  I2IP.S8.S32.SAT R121, R59, R54, RZ ;  /* 0x000000363b797239 */ /* 0x000fe200000014ff */
[C---:B------:R-:W-:Y:S01]  /*6a10*/  IMAD R58, R78.reuse, R62, RZ ;  /* 0x0000003e4e3a7224 */ /* 0x040fe200078e02ff */
[C---:B------:R-:W-:Y:S01]  /*6a20*/  SHF.L.U32 R85, R99.reuse, 0x8, RZ ;  /* 0x0000000863557819 */ /* 0x040fe200000006ff */
[----:B------:R-:W-:Y:S01]  /*6a30*/  IMAD.U32 R84, R99, 0x10000, RZ ;  /* 0x0001000063547824 */ /* 0x000fe200078e00ff */
[----:B------:R-:W-:Y:S01]  /*6a40*/  I2IP.S8.S32.SAT R121, R53, R52, R121 ;  /* 0x0000003435797239 */ /* 0x000fe20000001479 */
[C---:B------:R-:W-:Y:S01]  /*6a50*/  IMAD R63, R78.reuse, R63, RZ ;  /* 0x0000003f4e3f7224 */ /* 0x040fe200078e02ff */
[----:B------:R-:W-:Y:S01]  /*6a60*/  SHF.R.S32.HI R85, RZ, 0x18, R85 ;  /* 0x00000018ff557819 */ /* 0x000fe20000011455 */
[C---:B------:R-:W-:Y:S01]  /*6a70*/  IMAD R60, R78.reuse, R64, RZ ;  /* 0x000000404e3c7224 */ /* 0x040fe200078e02ff */
[----:B------:R-:W-:Y:S01]  /*6a80*/  SHF.R.S32.HI R84, RZ, 0x18, R84 ;  /* 0x00000018ff547819 */ /* 0x000fe20000011454 */
[-C--:B------:R-:W-:Y:S02]  /*6a90*/  IMAD R58, R87, R82.reuse, R58 ;  /* 0x00000052573a7224 */ /* 0x080fe400078e023a */
[C---:B------:R-:W-:Y:S02]  /*6aa0*/  IMAD R61, R78.reuse, R65, RZ ;  /* 0x000000414e3d7224 */ /* 0x040fe400078e02ff */
[-C--:B------:R-:W-:Y:S02]  /*6ab0*/  IMAD R63, R81, R82.reuse, R63 ;  /* 0x00000052513f7224 */ /* 0x080fe400078e023f */
[----:B------:R-:W-:Y:S02]  /*6ac0*/  IMAD R60, R83, R82, R60 ;  /* 0x00000052533c7224 */ /* 0x000fe400078e023c */
[----:B------:R-:W-:Y:S01]  /*6ad0*/  IMAD R62, R78, R66, RZ ;  /* 0x000000424e3e7224 */ /* 0x000fe200078e02ff */
[----:B------:R-:W-:Y:S01]  /*6ae0*/  I2IP.S8.S32.SAT R122, R63, R58, RZ ;  /* 0x0000003a3f7a7239 */ /* 0x000fe200000014ff */
[----:B------:R-:W-:Y:S02]  /*6af0*/  IMAD R61, R84, R82, R61 ;  /* 0x00000052543d7224 */ /* 0x000fe400078e023d */
[----:B------:R-:W-:Y:S01]  /*6b00*/  IMAD R67, R78, R67, RZ ;  /* 0x000000434e437224 */ /* 0x000fe200078e02ff */
[----:B------:R-:W-:Y:S01]  /*6b10*/  I2IP.S8.S32.SAT R122, R57, R56, R122 ;  /* 0x00000038397a7239 */ /* 0x000fe2000000147a */
[-C--:B------:R-:W-:Y:S02]  /*6b20*/  IMAD R62, R85, R82.reuse, R62 ;  /* 0x00000052553e7224 */ /* 0x080fe400078e023e */
[----:B------:R-:W-:Y:S05]  /*6b30*/  IMAD R67, R86, R82, R67 ;  /* 0x0000005256437224 */ /* 0x000fea00078e0243 */
[----:B------:R-:W-:Y:S04]  /*6b40*/  I2IP.S8.S32.SAT R123, R67, R62, RZ ;  /* 0x0000003e437b7239 */ /* 0x000fe800000014ff */
[----:B------:R-:W-:Y:S05]  /*6b50*/  I2IP.S8.S32.SAT R123, R61, R60, R123 ;  /* 0x0000003c3d7b7239 */ /* 0x000fea000000147b */
[----:B------:R1:W-:Y:S01]  /*6b60*/  STS.128 [R170+0x4200], R120 ;  /* 0x00420078aa007388 */ /* 0x0003e20000000c00 */
[----:B------:R-:W-:Y:S01]  /*6b70*/  @!PT LDS RZ, [RZ] ;  /* 0x00000000fffff984 */ /* 0x000fe20000000800 */
[----:B------:R-:W-:Y:S01]  /*6b80*/  @!PT LDS RZ, [RZ] ;  /* 0x00000000fffff984 */ /* 0x000fe20000000800 */
[----:B------:R-:W-:Y:S01]  /*6b90*/  @!PT LDS RZ, [RZ] ;  /* 0x00000000fffff984 */ /* 0x000fe20000000800 */
[----:B------:R-:W-:Y:S01]  /*6ba0*/  @!PT LDS RZ, [RZ] ;  /* 0x00000000fffff984 */ /* 0x000fe20000000800 */
[----:B------:R2:W-:Y:S07]  /*6bb0*/  MEMBAR.ALL.CTA ;  /* 0x0000000000007992 */ /* 0x0005ee0000008000 */
[----:B--2---:R-:W2:Y:S02]  /*6bc0*/  FENCE.VIEW.ASYNC.S ;  /* 0x00000000000073c6 */ /* 0x004ea40000000000 */
[----:B--2---:R-:W-:Y:S06]  /*6bd0*/  BAR.SYNC.DEFER_BLOCKING 0x1, 0x80 ;  /* 0x0042000000007b1d */ /* 0x004fec0000010000 */
[----:B------:R-:W-:Y:S05]  /*6be0*/  @P0 BRA `(.L_x_97) ;  /* 0x0000000000280947 */ /* 0x000fea0003800000 */
[----:B------:R-:W-:Y:S02]  /*6bf0*/  UIADD3 UR4, UPT, UPT, UR49, 0x4200, URZ ;  /* 0x0000420031047890 */ /* 0x000fe4000fffe0ff */
[----:B------:R-:W-:Y:S01]  /*6c00*/  UIADD3 UR6, UP0, UPT, UR52, 0x680, URZ ;  /* 0x0000068034067890 */ /* 0x000fe2000ff1e0ff */
[----:B------:R-:W-:Y:S03]  /*6c10*/  UMOV UR43, UR36 ;  /* 0x00000024002b7c82 */ /* 0x000fe60008000000 */
[----:B------:R-:W-:Y:S01]  /*6c20*/  MOV R166, UR4 ;  /* 0x0000000400a67c02 */ /* 0x000fe20008000f00 */
[----:B------:R-:W-:Y:S03]  /*6c30*/  UIADD3.X UR7, UPT, UPT, URZ, UR53, URZ, UP0, !UPT ;  /* 0x00000035ff077290 */ /* 0x000fe600087fe4ff */
[----:B------:R-:W-:Y:S11]  /*6c40*/  R2UR UR40, R166 ;  /* 0x00000000a62872ca */ /* 0x000ff600000e0000 */
[----:B------:R-:W-:Y:S02]  /*6c50*/  @!UPT UIADD3 URZ, UPT, UPT, URZ, URZ, URZ ;  /* 0x000000fffffff290 */ /* 0x000fe4000fffe0ff */
[----:B------:R2:W-:Y:S01]  /*6c60*/  UTMASTG.3D [UR40], [UR6] ;  /* 0x00000028060073b5 */ /* 0x0005e20008010000 */
[----:B------:R0:W-:Y:S01]  /*6c70*/  UTMACMDFLUSH ;  /* 0x00000000000079b7 */ /* 0x0001e20000000000 */
[----:B--2---:R-:W-:Y:S04]  /*6c80*/  DEPBAR.LE SB0, 0x1 ;  /* 0x000080400000791a */ /* 0x004fe80000000000 */
.L_x_97:
[----:B------:R-:W-:Y:S05]  /*6c90*/  BSYNC.RECONVERGENT B0 ;  /* 0x0000000000007941 */ /* 0x000fea0003800200 */
.L_x_96:
[----:B------:R-:W-:Y:S06]  /*6ca0*/  BAR.SYNC.DEFER_BLOCKING 0x1, 0x80 ;  /* 0x0042000000007b1d */ /* 0x000fec0000010000 */
[----:B------:R-:W2:Y:S01]  /*6cb0*/  @P6 SYNCS.PHASECHK.TRANS64.TRYWAIT P0, [R125+URZ+0x60], R126 ;  /* 0x0000607e7d0065a7 */ /* 0x000ea200080011ff */
[----:B------:R-:W-:Y:S01]  /*6cc0*/  BSSY B1, `(.L_x_98) ;  /* 0x0000023000017945 */ /* 0x000fe20003800000 */
[----:B--2---:R-:W-:Y:S03]  /*6cd0*/  @P6 SEL R117, RZ, 0x1, !P0 ;  /* 0x00000001ff756807 */ /* 0x004fe60004000000 */
[----:B------:R-:W-:Y:S05]  /*6ce0*/  @!P6 BRA `(.L_x_99) ;  /* 0x000000000080e947 */ /* 0x000fea0003800000 */
[----:B------:R-:W-:Y:S01]  /*6cf0*/  ISETP.NE.AND P1, PT, R118, RZ, PT ;  /* 0x000000ff7600720c */ /* 0x000fe20003f25270 */
[----:B------:R-:W-:Y:S01]  /*6d00*/  BSSY B0, `(.L_x_100) ;  /* 0x000000a000007945 */ /* 0x000fe20003800000 */
[----:B------:R-:W-:Y:S11]  /*6d10*/  ISETP.NE.AND P0, PT, R117, RZ, PT ;  /* 0x000000ff7500720c */ /* 0x000ff60003f05270 */
[----:B------:R-:W-:Y:S04]  /*6d20*/  @P1 IMAD R119, R160, 0x2000, R119 ;  /* 0x00002000a0771824 */ /* 0x000fe800078e0277 */
[--C-:B------:R-:W-:Y:S01]  /*6d30*/  @P1 IMAD.IADD R124, R124, 0x1, R119.reuse ;  /* 0x000000017c7c1824 */ /* 0x100fe200078e0277 */
[----:B------:R-:W-:Y:S01]  /*6d40*/  @P1 IADD3 R3, PT, PT, R165, R119, RZ ;  /* 0x00000077a5031210 */ /* 0x000fe20007ffe0ff */
[----:B------:R-:W-:Y:S01]  /*6d50*/  @P1 IMAD.IADD R2, R164, 0x1, R119 ;  /* 0x00000001a4021824 */ /* 0x000fe200078e0277 */
[----:B------:R-:W-:Y:S06]  /*6d60*/  @P0 BRA `(.L_x_101) ;  /* 0x00000000000c0947 */ /* 0x000fec0003800000 */
[----:B------:R-:W-:Y:S04]  /*6d70*/  SHF.L.U32 R0, R159, 0x1f, RZ ;  /* 0x0000001f9f007819 */ /* 0x000fe800000006ff */
[----:B------:R-:W2:Y:S02]  /*6d80*/  SYNCS.PHASECHK.TRANS64.TRYWAIT P0, [R125+URZ+0x60], R0 ;  /* 0x000060007d0075a7 */ /* 0x000ea400080011ff */
[----:B--2---:R-:W-:Y:S05]  /*6d90*/  @!P0 BRA `(.L_x_102) ;  /* 0x0000002000248947 */ /* 0x004fea0003800000 */
.L_x_101:
[----:B------:R-:W-:Y:S05]  /*6da0*/  BSYNC B0 ;  /* 0x0000000000007941 */ /* 0x000fea0003800000 */
.L_x_100:
[----:B------:R-:W-:Y:S01]  /*6db0*/  ISETP.NE.AND P0, PT, R118, RZ, PT ;  /* 0x000000ff7600720c */ /* 0x000fe20003f05270 */
[----:B--2---:R-:W-:Y:S02]  /*6dc0*/  VIADD R125, R125, 0x70 ;  /* 0x000000707d7d7836 */ /* 0x004fe40000000000 */
[----:B------:R-:W-:Y:S02]  /*6dd0*/  IMAD.U32 R0, RZ, RZ, UR37 ;  /* 0x00000025ff007e24 */ /* 0x000fe4000f8e00ff */
[----:B------:R-:W-:Y:S03]  /*6de0*/  VIADD R160, R160, 0x1 ;  /* 0x00000001a0a07836 */ /* 0x000fe60000000000 */
[----:B------:R-:W-:Y:S05]  /*6df0*/  PRMT R0, R0, 0x654, R125 ;  /* 0x0000065400007816 */ /* 0x000fea000000007d */
[----:B------:R2:W3:Y:S04]  /*6e00*/  @P0 LDS.128 R100, [R119+0x200] ;  /* 0x0002000077640984 */ /* 0x0004e80000000c00 */
[----:B------:R2:W4:Y:S04]  /*6e10*/  @P0 LDS.128 R88, [R3+0x200] ;  /* 0x0002000003580984 */ /* 0x0005280000000c00 */
        /* <DEDUP_REMOVED lines=12> */
[----:B--234-:R-:W-:Y:S02]  /*6ee0*/  LOP3.LUT R159, R159, R0, RZ, 0x3c, !PT ;  /* 0x000000009f9f7212 */ /* 0x01cfe400078e3cff */
.L_x_99:
[----:B------:R-:W-:Y:S05]  /*6ef0*/  BSYNC B1 ;  /* 0x0000000000017941 */ /* 0x000fea0003800000 */
.L_x_98:
[----:B------:R-:W-:Y:S05]  /*6f00*/  VIADD R3, R80, 0x40 ;  /* 0x0000004050037836 */ /* 0x000fea0000000000 */
[----:B------:R-:W-:Y:S04]  /*6f10*/  SHF.R.U32.HI R3, RZ, 0x15, R3 ;  /* 0x00000015ff037819 */ /* 0x000fe80000011603 */
[----:B------:R-:W-:Y:S11]  /*6f20*/  LOP3.LUT P0, RZ, R3, 0x3, R154, 0x48, !PT ;  /* 0x0000000303ff7812 */ /* 0x000ff6000780489a */
[----:B------:R-:W-:Y:S02]  /*6f30*/  @!UPT UIADD3 URZ, UPT, UPT, URZ, URZ, URZ ;  /* 0x000000fffffff290 */ /* 0x000fe4000fffe0ff */
[----:B------:R-:W-:Y:S05]  /*6f40*/  @!P0 BRA `(.L_x_103) ;  /* 0x0000000000408947 */ /* 0x000fea0003800000 */
[----:B------:R-:W2:Y:S01]  /*6f50*/  LDCU.64 UR8, c[0x4][0x70] ;  /* 0x01000e00ff0877ac */ /* 0x000ea20008000a00 */
[----:B------:R-:W-:Y:S01]  /*6f60*/  MOV R3, 0x0 ;  /* 0x0000000000037802 */ /* 0x000fe20000000f00 */
[----:B------:R-:W-:Y:S02]  /*6f70*/  HFMA2 R12, -RZ, RZ, 0, 5.9604644775390625e-08 ;  /* 0x00000001ff0c7431 */ /* 0x000fe400000001ff */
[----:B------:R-:W-:Y:S02]  /*6f80*/  IMAD.MOV.U32 R8, RZ, RZ, 0x192 ;  /* 0x00000192ff087424 */ /* 0x000fe400078e00ff */
[----:B------:R-:W-:Y:S01]  /*6f90*/  IMAD.MOV.U32 R13, RZ, RZ, RZ ;  /* 0x000000ffff0d7224 */ /* 0x000fe200078e00ff */
[----:B------:R-:W3:Y:S01]  /*6fa0*/  LDCU.64 UR6, c[0x4][0x78] ;  /* 0x01000f00ff0677ac */ /* 0x000ee20008000a00 */
[----:B------:R-:W4:Y:S01]  /*6fb0*/  LDC.64 R2, c[0x4][R3] ;  /* 0x0100000003027b82 */ /* 0x000f220000000a00 */
[----:B------:R-:W5:Y:S01]  /*6fc0*/  LDCU.64 UR4, c[0x4][0x10] ;  /* 0x01000200ff0477ac */ /* 0x000f620008000a00 */
[----:B--2---:R-:W-:Y:S01]  /*6fd0*/  MOV R5, UR9 ;  /* 0x0000000900057c02 */ /* 0x004fe20008000f00 */
[----:B------:R-:W-:Y:S01]  /*6fe0*/  IMAD.U32 R4, RZ, RZ, UR8 ;  /* 0x00000008ff047e24 */ /* 0x000fe2000f8e00ff */
[----:B---3--:R-:W-:Y:S01]  /*6ff0*/  MOV R7, UR7 ;  /* 0x0000000700077c02 */ /* 0x008fe20008000f00 */
[----:B------:R-:W-:Y:S01]  /*7000*/  IMAD.U32 R6, RZ, RZ, UR6 ;  /* 0x00000006ff067e24 */ /* 0x000fe2000f8e00ff */
[----:B-----5:R-:W-:Y:S01]  /*7010*/  MOV R11, UR5 ;  /* 0x00000005000b7c02 */ /* 0x020fe20008000f00 */
[----:B------:R-:W-:Y:S02]  /*7020*/  IMAD.U32 R10, RZ, RZ, UR4 ;  /* 0x00000004ff0a7e24 */ /* 0x000fe4000f8e00ff */
[----:B------:R-:W-:Y:S07]  /*7030*/  LEPC R20, `(.L_x_103) ;  /* 0x000000001014794e */ /* 0x000fee0000000000 */
[----:B-1--4-:R-:W-:Y:S05]  /*7040*/  CALL.ABS.NOINC R2 ;  /* 0x0000000002007343 */ /* 0x012fea0003c00000 */
.L_x_103:
[----:B------:R-:W-:Y:S01]  /*7050*/  ISETP.NE.AND P0, PT, R167, RZ, PT ;  /* 0x000000ffa700720c */ /* 0x000fe20003f05270 */
[----:B------:R-:W-:Y:S05]  /*7060*/  WARPSYNC.ALL ;  /* 0x0000000000007948 */ /* 0x000fea0003800000 */
[----:B------:R-:W-:Y:S01]  /*7070*/  IMAD.U32 R140, R102, 0x10000, RZ ;  /* 0x00010000668c7824 */ /* 0x000fe200078e00ff */
[----:B------:R-:W-:Y:S01]  /*7080*/  R2UR UR4, R80 ;  /* 0x00000000500472ca */ /* 0x000fe200000e0000 */
[----:B------:R-:W-:Y:S01]  /*7090*/  IMAD.U32 R134, R88, 0x10000, RZ ;  /* 0x0001000058867824 */ /* 0x000fe200078e00ff */
[C---:B------:R-:W-:Y:S01]  /*70a0*/  SHF.L.U32 R0, R100.reuse, 0x10, RZ ;  /* 0x0000001064007819 */ /* 0x040fe200000006ff */
[----:B-1----:R-:W-:Y:S01]  /*70b0*/  IMAD.U32 R119, R93, 0x10000, RZ ;  /* 0x000100005d777824 */ /* 0x002fe200078e00ff */
[----:B------:R-:W-:Y:S01]  /*70c0*/  PRMT R3, R100, 0x8880, RZ ;  /* 0x0000888064037816 */ /* 0x000fe200000000ff */
[----:B------:R-:W-:Y:S01]  /*70d0*/  IMAD.U32 R104, R98, 0x10000, RZ ;  /* 0x0001000062687824 */ /* 0x000fe200078e00ff */
[----:B------:R-:W-:Y:S01]  /*70e0*/  SHF.L.U32 R81, R100, 0x8, RZ ;  /* 0x0000000864517819 */ /* 0x000fe200000006ff */
[----:B------:R-:W-:Y:S01]  /*70f0*/  IMAD.SHL.U32 R127, R90, 0x100, RZ ;  /* 0x000001005a7f7824 */ /* 0x000fe200078e00ff */
[----:B------:R-:W-:Y:S01]  /*7100*/  SHF.R.S32.HI R0, RZ, 0x18, R0 ;  /* 0x00000018ff007819 */ /* 0x000fe20000011400 */
[----:B------:R-:W-:Y:S01]  /*7110*/  IMAD.SHL.U32 R112, R95, 0x100, RZ ;  /* 0x000001005f707824 */ /* 0x000fe200078e00ff */
[----:B------:R-:W-:Y:S01]  /*7120*/  SHF.R.S32.HI R81, RZ, 0x18, R81 ;  /* 0x00000018ff517819 */ /* 0x000fe20000011451 */
[----:B------:R-:W-:Y:S01]  /*7130*/  BSSY.RECONVERGENT B0, `(.L_x_104) ;  /* 0x0000121000007945 */ /* 0x000fe20003800200 */
[----:B------:R-:W-:Y:S01]  /*7140*/  SHF.R.S32.HI R2, RZ, 0x18, R100 ;  /* 0x00000018ff027819 */ /* 0x000fe20000011464 */
[----:B------:R-:W1:Y:S01]  /*7150*/  LDTM.x64 R4, tmem[UR4+0x40] ;  /* 0x00004004000479ee */ /* 0x000e620008340000 */
[----:B------:R-:W-:Y:S01]  /*7160*/  NOP ;  /* 0x0000000000007918 */ /* 0x000fe20000000000 */
[----:B------:R-:W-:Y:S02]  /*7170*/  SHF.R.S32.HI R84, RZ, 0x18, R101 ;  /* 0x00000018ff547819 */ /* 0x000fe40000011465 */
[----:B------:R-:W-:Y:S02]  /*7180*/  SHF.R.S32.HI R85, RZ, 0x18, R102 ;  /* 0x00000018ff557819 */ /* 0x000fe40000011466 */
[----:B------:R-:W-:Y:S02]  /*7190*/  SHF.R.S32.HI R86, RZ, 0x18, R103 ;  /* 0x00000018ff567819 */ /* 0x000fe40000011467 */
[----:B------:R-:W-:Y:S02]  /*71a0*/  SHF.R.S32.HI R87, RZ, 0x18, R88 ;  /* 0x00000018ff577819 */ /* 0x000fe40000011458 */
[----:B------:R-:W-:Y:S02]  /*71b0*/  R2UR UR5, R116 ;  /* 0x00000000740572ca */ /* 0x000fe400000e0000 */
[C---:B------:R-:W-:Y:S02]  /*71c0*/  PRMT R143, R101.reuse, 0x8880, RZ ;  /* 0x00008880658f7816 */ /* 0x040fe400000000ff */
[----:B------:R-:W-:Y:S02]  /*71d0*/  SHF.L.U32 R83, R101, 0x10, RZ ;  /* 0x0000001065537819 */ /* 0x000fe400000006ff */
[----:B------:R-:W-:Y:S02]  /*71e0*/  PRMT R141, R102, 0x8880, RZ ;  /* 0x00008880668d7816 */ /* 0x000fe400000000ff */
[----:B------:R-:W-:Y:S02]  /*71f0*/  SHF.R.S32.HI R83, RZ, 0x18, R83 ;  /* 0x00000018ff537819 */ /* 0x000fe40000011453 */
[C---:B------:R-:W-:Y:S02]  /*7200*/  PRMT R138, R103.reuse, 0x8880, RZ ;  /* 0x00008880678a7816 */ /* 0x040fe400000000ff */
[----:B------:R-:W-:Y:S01]  /*7210*/  SHF.L.U32 R137, R103, 0x10, RZ ;  /* 0x0000001067897819 */ /* 0x000fe200000006ff */
[----:B------:R-:W-:Y:S01]  /*7220*/  UIADD3 UR5, UPT, UPT, UR5, 0xd0, URZ ;  /* 0x000000d005057890 */ /* 0x000fe2000fffe0ff */
[----:B-1----:R-:W-:Y:S01]  /*7230*/  IMAD R4, R78, R4, RZ ;  /* 0x000000044e047224 */ /* 0x002fe200078e02ff */
[----:B------:R-:W-:Y:S01]  /*7240*/  PRMT R135, R88, 0x8880, RZ ;  /* 0x0000888058877816 */ /* 0x000fe200000000ff */
[C---:B------:R-:W-:Y:S01]  /*7250*/  IMAD R5, R78.reuse, R5, RZ ;  /* 0x000000054e057224 */ /* 0x040fe200078e02ff */
[----:B------:R-:W-:Y:S01]  /*7260*/  UPRMT UR5, UR37, 0x654, UR5 ;  /* 0x0000065425057896 */ /* 0x000fe20008000005 */
[----:B------:R-:W-:Y:S01]  /*7270*/  IMAD R4, R3, R82, R4 ;  /* 0x0000005203047224 */ /* 0x000fe200078e0204 */
[C---:B------:R-:W-:Y:S01]  /*7280*/  PRMT R132, R89.reuse, 0x8880, RZ ;  /* 0x0000888059847816 */ /* 0x040fe200000000ff */
[----:B------:R-:W-:Y:S01]  /*7290*/  IMAD R6, R78, R6, RZ ;  /* 0x000000064e067224 */ /* 0x000fe200078e02ff */
[----:B------:R-:W-:Y:S01]  /*72a0*/  SHF.L.U32 R131, R89, 0x10, RZ ;  /* 0x0000001059837819 */ /* 0x000fe200000006ff */
[----:B------:R-:W-:Y:S01]  /*72b0*/  IMAD R5, R0, R82, R5 ;  /* 0x0000005200057224 */ /* 0x000fe200078e0205 */
[----:B------:R-:W-:Y:S01]  /*72c0*/  PRMT R129, R90, 0x8880, RZ ;  /* 0x000088805a817816 */ /* 0x000fe200000000ff */
[----:B------:R-:W-:Y:S01]  /*72d0*/  IMAD R0, R78, R16, RZ ;  /* 0x000000104e007224 */ /* 0x000fe200078e02ff */
[----:B------:R-:W-:Y:S01]  /*72e0*/  SHF.L.U32 R128, R90, 0x10, RZ ;  /* 0x000000105a807819 */ /* 0x000fe200000006ff */
[C---:B------:R-:W-:Y:S01]  /*72f0*/  IMAD R7, R78.reuse, R7, RZ ;  /* 0x000000074e077224 */ /* 0x040fe200078e02ff */
[----:B------:R-:W-:Y:S01]  /*7300*/  SYNCS.ARRIVE.TRANS64.RED.A1T0 RZ, [UR5], RZ ;  /* 0x000000ffffff79a7 */ /* 0x000fe20008100405 */
[C---:B------:R-:W-:Y:S01]  /*7310*/  IMAD R16, R78.reuse, R20, RZ ;  /* 0x000000144e107224 */ /* 0x040fe200078e02ff */
[C---:B------:R-:W-:Y:S01]  /*7320*/  PRMT R126, R91.reuse, 0x8880, RZ ;  /* 0x000088805b7e7816 */ /* 0x040fe200000000ff */
[C---:B------:R-:W-:Y:S01]  /*7330*/  IMAD R20, R78.reuse, R24, RZ ;  /* 0x000000184e147224 */ /* 0x040fe200078e02ff */
[----:B------:R-:W-:Y:S01]  /*7340*/  SHF.L.U32 R125, R91, 0x10, RZ ;  /* 0x000000105b7d7819 */ /* 0x000fe200000006ff */
[----:B------:R-:W-:Y:S01]  /*7350*/  IMAD R6, R81, R82, R6 ;  /* 0x0000005251067224 */ /* 0x000fe200078e0206 */
[----:B------:R-:W-:Y:S01]  /*7360*/  MOV R81, R143 ;  /* 0x0000008f00517202 */ /* 0x000fe20000000f00 */
[----:B------:R-:W-:Y:S01]  /*7370*/  IMAD R24, R78, R28, RZ ;  /* 0x0000001c4e187224 */ /* 0x000fe200078e02ff */
[----:B------:R-:W-:Y:S01]  /*7380*/  PRMT R123, R92, 0x8880, RZ ;  /* 0x000088805c7b7816 */ /* 0x000fe200000000ff */
[----:B------:R-:W-:Y:S01]  /*7390*/  IMAD R28, R78, R32, RZ ;  /* 0x000000204e1c7224 */ /* 0x000fe200078e02ff */
[----:B------:R-:W-:Y:S01]  /*73a0*/  SHF.L.U32 R122, R92, 0x10, RZ ;  /* 0x000000105c7a7819 */ /* 0x000fe200000006ff */
[----:B------:R-:W-:Y:S01]  /*73b0*/  IMAD R7, R2, R82, R7 ;  /* 0x0000005202077224 */ /* 0x000fe200078e0207 */
[----:B------:R-:W-:Y:S01]  /*73c0*/  PRMT R120, R93, 0x8880, RZ ;  /* 0x000088805d787816 */ /* 0x000fe200000000ff */
[----:B------:R-:W-:Y:S01]  /*73d0*/  IMAD R32, R78, R36, RZ ;  /* 0x000000244e207224 */ /* 0x000fe200078e02ff */
[----:B------:R-:W-:Y:S01]  /*73e0*/  PRMT R117, R94, 0x8880, RZ ;  /* 0x000088805e757816 */ /* 0x000fe200000000ff */
[----:B------:R-:W-:Y:S01]  /*73f0*/  IMAD R2, R78, R17, RZ ;  /* 0x000000114e027224 */ /* 0x000fe200078e02ff */
[----:B------:R-:W-:Y:S01]  /*7400*/  SHF.L.U32 R116, R94, 0x10, RZ ;  /* 0x000000105e747819 */ /* 0x000fe200000006ff */
[----:B------:R-:W-:Y:S01]  /*7410*/  IMAD R36, R78, R40, RZ ;  /* 0x000000284e247224 */ /* 0x000fe200078e02ff */
[----:B------:R-:W-:Y:S01]  /*7420*/  SHF.L.U32 R115, R94, 0x8, RZ ;  /* 0x000000085e737819 */ /* 0x000fe200000006ff */
[C---:B------:R-:W-:Y:S01]  /*7430*/  IMAD R17, R78.reuse, R21, RZ ;  /* 0x000000154e117224 */ /* 0x040fe200078e02ff */
[C---:B------:R-:W-:Y:S01]  /*7440*/  PRMT R114, R95.reuse, 0x8880, RZ ;  /* 0x000088805f727816 */ /* 0x040fe200000000ff */
[C---:B------:R-:W-:Y:S01]  /*7450*/  IMAD R40, R78.reuse, R44, RZ ;  /* 0x0000002c4e287224 */ /* 0x040fe200078e02ff */
[----:B------:R-:W-:Y:S01]  /*7460*/  SHF.L.U32 R113, R95, 0x10, RZ ;  /* 0x000000105f717819 */ /* 0x000fe200000006ff */
[----:B------:R-:W-:Y:S01]  /*7470*/  IMAD R21, R78, R25, RZ ;  /* 0x000000194e157224 */ /* 0x000fe200078e02ff */
[----:B------:R-:W-:Y:S01]  /*7480*/  PRMT R111, R96, 0x8880, RZ ;  /* 0x00008880606f7816 */ /* 0x000fe200000000ff */
        /* <DEDUP_REMOVED lines=8> */
[C---:B------:R-:W-:Y:S01]  /*7510*/  IMAD R52, R78.reuse, R56, RZ ;  /* 0x000000384e347224 */ /* 0x040fe200078e02ff */
[----:B------:R-:W-:Y:S01]  /*7520*/  SHF.L.U32 R142, R101, 0x8, RZ ;  /* 0x00000008658e7819 */ /* 0x000fe200000006ff */
[C---:B------:R-:W-:Y:S01]  /*7530*/  IMAD R8, R78.reuse, R8, RZ ;  /* 0x000000084e087224 */ /* 0x040fe200078e02ff */
[C---:B------:R-:W-:Y:S01]  /*7540*/  SHF.L.U32 R101, R99.reuse, 0x10, RZ ;  /* 0x0000001063657819 */ /* 0x040fe200000006ff */
[----:B------:R-:W-:Y:S01]  /*7550*/  IMAD R33, R78, R37, RZ ;  /* 0x000000254e217224 */ /* 0x000fe200078e02ff */
[----:B------:R-:W-:Y:S01]  /*7560*/  SHF.L.U32 R139, R102, 0x8, RZ ;  /* 0x00000008668b7819 */ /* 0x000fe200000006ff */
[C---:B------:R-:W-:Y:S01]  /*7570*/  IMAD R56, R78.reuse, R60, RZ ;  /* 0x0000003c4e387224 */ /* 0x040fe200078e02ff */
[----:B------:R-:W-:Y:S01]  /*7580*/  PRMT R102, R99, 0x8880, RZ ;  /* 0x0000888063667816 */ /* 0x000fe200000000ff */
[C---:B------:R-:W-:Y:S01]  /*7590*/  IMAD R37, R78.reuse, R41, RZ ;  /* 0x000000294e257224 */ /* 0x040fe200078e02ff */
[----:B------:R-:W-:Y:S01]  /*75a0*/  SHF.L.U32 R136, R103, 0x8, RZ ;  /* 0x0000000867887819 */ /* 0x000fe200000006ff */
[C---:B------:R-:W-:Y:S01]  /*75b0*/  IMAD R60, R78.reuse, R64, RZ ;  /* 0x000000404e3c7224 */ /* 0x040fe200078e02ff */
[----:B------:R-:W-:Y:S01]  /*75c0*/  I2IP.S8.S32.SAT R64, R7, R6, RZ ;  /* 0x0000000607407239 */ /* 0x000fe200000014ff */
[C---:B------:R-:W-:Y:S01]  /*75d0*/  IMAD R9, R78.reuse, R9, RZ ;  /* 0x000000094e097224 */ /* 0x040fe200078e02ff */
[----:B------:R-:W-:Y:S01]  /*75e0*/  SHF.R.S32.HI R6, RZ, 0x18, R140 ;  /* 0x00000018ff067819 */ /* 0x000fe2000001148c */
[C---:B------:R-:W-:Y:S01]  /*75f0*/  IMAD R41, R78.reuse, R45, RZ ;  /* 0x0000002d4e297224 */ /* 0x040fe200078e02ff */
[----:B------:R-:W-:Y:S01]  /*7600*/  SHF.R.S32.HI R7, RZ, 0x18, R142 ;  /* 0x00000018ff077819 */ /* 0x000fe2000001148e */
[----:B------:R-:W-:Y:S01]  /*7610*/  IMAD R45, R78, R49, RZ ;  /* 0x000000314e2d7224 */ /* 0x000fe200078e02ff */
[----:B------:R-:W-:Y:S01]  /*7620*/  SHF.L.U32 R133, R88, 0x8, RZ ;  /* 0x0000000858857819 */ /* 0x000fe200000006ff */
[C---:B------:R-:W-:Y:S01]  /*7630*/  IMAD R10, R78.reuse, R10, RZ ;  /* 0x0000000a4e0a7224 */ /* 0x040fe200078e02ff */
[----:B------:R-:W-:Y:S01]  /*7640*/  SHF.R.S32.HI R88, RZ, 0x18, R89 ;  /* 0x00000018ff587819 */ /* 0x000fe20000011459 */
[C---:B------:R-:W-:Y:S01]  /*7650*/  IMAD R49, R78.reuse, R53, RZ ;  /* 0x000000354e317224 */ /* 0x040fe200078e02ff */
[----:B------:R-:W-:Y:S01]  /*7660*/  SHF.L.U32 R130, R89, 0x8, RZ ;  /* 0x0000000859827819 */ /* 0x000fe200000006ff */
[-C--:B------:R-:W-:Y:S01]  /*7670*/  IMAD R8, R81, R82.reuse, R8 ;  /* 0x0000005251087224 */ /* 0x080fe200078e0208 */
[----:B------:R-:W-:Y:S01]  /*7680*/  SHF.R.S32.HI R81, RZ, 0x18, R139 ;  /* 0x00000018ff517819 */ /* 0x000fe2000001148b */
[C---:B------:R-:W-:Y:S01]  /*7690*/  IMAD R53, R78.reuse, R57, RZ ;  /* 0x000000394e357224 */ /* 0x040fe200078e02ff */
[----:B------:R-:W-:Y:S01]  /*76a0*/  SHF.R.S32.HI R89, RZ, 0x18, R90 ;  /* 0x00000018ff597819 */ /* 0x000fe2000001145a */
[C---:B------:R-:W-:Y:S01]  /*76b0*/  IMAD R11, R78.reuse, R11, RZ ;  /* 0x0000000b4e0b7224 */ /* 0x040fe200078e02ff */
[----:B------:R-:W-:Y:S01]  /*76c0*/  SHF.R.S32.HI R90, RZ, 0x18, R91 ;  /* 0x00000018ff5a7819 */ /* 0x000fe2000001145b */
[C---:B------:R-:W-:Y:S01]  /*76d0*/  IMAD R57, R78.reuse, R61, RZ ;  /* 0x0000003d4e397224 */ /* 0x040fe200078e02ff */
[----:B------:R-:W-:Y:S01]  /*76e0*/  SHF.L.U32 R124, R91, 0x8, RZ ;  /* 0x000000085b7c7819 */ /* 0x000fe200000006ff */
[----:B------:R-:W-:Y:S01]  /*76f0*/  IMAD R9, R83, R82, R9 ;  /* 0x0000005253097224 */ /* 0x000fe200078e0209 */
[----:B------:R-:W-:Y:S01]  /*7700*/  SHF.R.S32.HI R91, RZ, 0x18, R92 ;  /* 0x00000018ff5b7819 */ /* 0x000fe2000001145c */
[----:B------:R-:W-:Y:S01]  /*7710*/  IMAD R61, R78, R65, RZ ;  /* 0x000000414e3d7224 */ /* 0x000fe200078e02ff */
[----:B------:R-:W-:Y:S01]  /*7720*/  SHF.L.U32 R121, R92, 0x8, RZ ;  /* 0x000000085c797819 */ /* 0x000fe200000006ff */
[C---:B------:R-:W-:Y:S01]  /*7730*/  IMAD R12, R78.reuse, R12, RZ ;  /* 0x0000000c4e0c7224 */ /* 0x040fe200078e02ff */
[----:B------:R-:W-:Y:S01]  /*7740*/  SHF.R.S32.HI R92, RZ, 0x18, R93 ;  /* 0x00000018ff5c7819 */ /* 0x000fe2000001145d */
[----:B------:R-:W-:Y:S01]  /*7750*/  IMAD.MOV.U32 R65, RZ, RZ, R141 ;  /* 0x000000ffff417224 */ /* 0x000fe200078e008d */
[----:B------:R-:W-:Y:S01]  /*7760*/  SHF.L.U32 R118, R93, 0x8, RZ ;  /* 0x000000085d767819 */ /* 0x000fe200000006ff */
[----:B------:R-:W-:Y:S01]  /*7770*/  IMAD R10, R7, R82, R10 ;  /* 0x00000052070a7224 */ /* 0x000fe200078e020a */
[----:B------:R-:W-:Y:S01]  /*7780*/  MOV R7, R138 ;  /* 0x0000008a00077202 */ /* 0x000fe20000000f00 */
[----:B------:R-:W-:Y:S01]  /*7790*/  IMAD R13, R78, R13, RZ ;  /* 0x0000000d4e0d7224 */ /* 0x000fe200078e02ff */
[----:B------:R-:W-:Y:S01]  /*77a0*/  SHF.R.S32.HI R93, RZ, 0x18, R94 ;  /* 0x00000018ff5d7819 */ /* 0x000fe2000001145e */
[----:B------:R-:W-:Y:S01]  /*77b0*/  IMAD R11, R84, R82, R11 ;  /* 0x00000052540b7224 */ /* 0x000fe200078e020b */
[----:B------:R-:W-:Y:S01]  /*77c0*/  I2IP.S8.S32.SAT R84, R5, R4, R64 ;  /* 0x0000000405547239 */ /* 0x000fe20000001440 */
[C---:B------:R-:W-:Y:S01]  /*77d0*/  IMAD R14, R78.reuse, R14, RZ ;  /* 0x0000000e4e0e7224 */ /* 0x040fe200078e02ff */
[----:B------:R-:W-:Y:S01]  /*77e0*/  SHF.R.S32.HI R5, RZ, 0x18, R137 ;  /* 0x00000018ff057819 */ /* 0x000fe20000011489 */
[----:B------:R-:W-:Y:S01]  /*77f0*/  IMAD R12, R65, R82, R12 ;  /* 0x00000052410c7224 */ /* 0x000fe200078e020c */
[----:B------:R-:W-:Y:S01]  /*7800*/  I2IP.S8.S32.SAT R10, R11, R10, RZ ;  /* 0x0000000a0b0a7239 */ /* 0x000fe200000014ff */
[----:B------:R-:W-:Y:S01]  /*7810*/  IMAD R15, R78, R15, RZ ;  /* 0x0000000f4e0f7224 */ /* 0x000fe200078e02ff */
[----:B------:R-:W-:Y:S01]  /*7820*/  SHF.R.S32.HI R94, RZ, 0x18, R95 ;  /* 0x00000018ff5e7819 */ /* 0x000fe2000001145f */
[-C--:B------:R-:W-:Y:S01]  /*7830*/  IMAD R13, R6, R82.reuse, R13 ;  /* 0x00000052060d7224 */ /* 0x080fe200078e020d */
[----:B------:R-:W-:Y:S01]  /*7840*/  SHF.R.S32.HI R6, RZ, 0x18, R134 ;  /* 0x00000018ff067819 */ /* 0x000fe20000011486 */
[-C--:B------:R-:W-:Y:S01]  /*7850*/  IMAD R14, R81, R82.reuse, R14 ;  /* 0x00000052510e7224 */ /* 0x080fe200078e020e */
        /* <DEDUP_REMOVED lines=10> */
[----:B------:R-:W-:Y:S01]  /*7900*/  MOV R5, R135 ;  /* 0x0000008700057202 */ /* 0x000fe20000000f00 */
[-C--:B------:R-:W-:Y:S01]  /*7910*/  IMAD R3, R4, R82.reuse, R3 ;  /* 0x0000005204037224 */ /* 0x080fe200078e0203 */
[----:B------:R-:W-:Y:S01]  /*7920*/  SHF.R.S32.HI R4, RZ, 0x18, R131 ;  /* 0x00000018ff047819 */ /* 0x000fe20000011483 */
[----:B------:R-:W-:Y:S01]  /*7930*/  IMAD R19, R86, R82, R19 ;  /* 0x0000005256137224 */ /* 0x000fe200078e0213 */
[----:B------:R-:W-:Y:S01]  /*7940*/  I2IP.S8.S32.SAT R86, R13, R12, R14 ;  /* 0x0000000c0d567239 */ /* 0x000fe2000000140e */
[----:B------:R-:W-:Y:S01]  /*7950*/  IMAD R18, R78, R22, RZ ;  /* 0x000000164e127224 */ /* 0x000fe200078e02ff */
[----:B------:R-:W-:Y:S01]  /*7960*/  SHF.L.U32 R109, R96, 0x8, RZ ;  /* 0x00000008606d7819 */ /* 0x000fe200000006ff */
[----:B------:R-:W-:Y:S01]  /*7970*/  IMAD R16, R5, R82, R16 ;  /* 0x0000005205107224 */ /* 0x000fe200078e0210 */
[----:B------:R-:W-:Y:S01]  /*7980*/  I2IP.S8.S32.SAT R19, R19, R3, RZ ;  /* 0x0000000313137239 */ /* 0x000fe200000014ff */
[----:B------:R-:W-:Y:S01]  /*7990*/  IMAD R23, R78, R23, RZ ;  /* 0x000000174e177224 */ /* 0x000fe200078e02ff */
[----:B------:R-:W-:Y:S01]  /*79a0*/  MOV R3, R132 ;  /* 0x0000008400037202 */ /* 0x000fe20000000f00 */
[-C--:B------:R-:W-:Y:S01]  /*79b0*/  IMAD R17, R6, R82.reuse, R17 ;  /* 0x0000005206117224 */ /* 0x080fe200078e0211 */
[----:B------:R-:W-:Y:S01]  /*79c0*/  MOV R5, R129 ;  /* 0x0000008100057202 */ /* 0x000fe20000000f00 */
[-C--:B------:R-:W-:Y:S01]  /*79d0*/  IMAD R18, R7, R82.reuse, R18 ;  /* 0x0000005207127224 */ /* 0x080fe200078e0212 */
[----:B------:R-:W-:Y:S01]  /*79e0*/  SHF.R.S32.HI R7, RZ, 0x18, R127 ;  /* 0x00000018ff077819 */ /* 0x000fe2000001147f */
[----:B------:R-:W-:Y:S01]  /*79f0*/  IMAD R23, R87, R82, R23 ;  /* 0x0000005257177224 */ /* 0x000fe200078e0217 */
[----:B------:R-:W-:Y:S01]  /*7a00*/  I2IP.S8.S32.SAT R87, R2, R0, R19 ;  /* 0x0000000002577239 */ /* 0x000fe20000001413 */
[----:B------:R-:W-:Y:S01]  /*7a10*/  IMAD R20, R3, R82, R20 ;  /* 0x0000005203147224 */ /* 0x000fe200078e0214 */
[----:B------:R-:W-:Y:S01]  /*7a20*/  SHF.R.S32.HI R3, RZ, 0x18, R130 ;  /* 0x00000018ff037819 */ /* 0x000fe20000011482 */
[C---:B------:R-:W-:Y:S01]  /*7a30*/  IMAD R22, R78.reuse, R26, RZ ;  /* 0x0000001a4e167224 */ /* 0x040fe200078e02ff */
[----:B------:R-:W-:Y:S01]  /*7a40*/  I2IP.S8.S32.SAT R18, R23, R18, RZ ;  /* 0x0000001217127239 */ /* 0x000fe200000014ff */
[----:B------:R-:W-:Y:S01]  /*7a50*/  IMAD R27, R78, R27, RZ ;  /* 0x0000001b4e1b7224 */ /* 0x000fe200078e02ff */
[----:B------:R1:W-:Y:S01]  /*7a60*/  STS.128 [R153+UR49+0x6200], R84 ;  /* 0x0062005499007988 */ /* 0x0003e20008000c31 */
[----:B------:R-:W-:Y:S01]  /*7a70*/  IMAD R21, R4, R82, R21 ;  /* 0x0000005204157224 */ /* 0x000fe200078e0215 */
[----:B------:R-:W-:Y:S01]  /*7a80*/  I2IP.S8.S32.SAT R16, R17, R16, R18 ;  /* 0x0000001011107239 */ /* 0x000fe20000001412 */
[-C--:B------:R-:W-:Y:S01]  /*7a90*/  IMAD R22, R3, R82.reuse, R22 ;  /* 0x0000005203167224 */ /* 0x080fe200078e0216 */
[----:B------:R-:W-:Y:S01]  /*7aa0*/  SHF.R.S32.HI R0, RZ, 0x18, R128 ;  /* 0x00000018ff007819 */ /* 0x000fe20000011480 */
[----:B------:R-:W-:Y:S01]  /*7ab0*/  IMAD R27, R88, R82, R27 ;  /* 0x00000052581b7224 */ /* 0x000fe200078e021b */
[----:B------:R-:W-:Y:S01]  /*7ac0*/  SHF.R.S32.HI R96, RZ, 0x18, R97 ;  /* 0x00000018ff607819 */ /* 0x000fe20000011461 */
[C---:B------:R-:W-:Y:S01]  /*7ad0*/  IMAD R26, R78.reuse, R30, RZ ;  /* 0x0000001e4e1a7224 */ /* 0x040fe200078e02ff */
[----:B------:R-:W-:Y:S01]  /*7ae0*/  SHF.L.U32 R106, R97, 0x8, RZ ;  /* 0x00000008616a7819 */ /* 0x000fe200000006ff */
[----:B------:R-:W-:Y:S01]  /*7af0*/  IMAD R24, R5, R82, R24 ;  /* 0x0000005205187224 */ /* 0x000fe200078e0218 */
[----:B------:R-:W-:Y:S01]  /*7b00*/  I2IP.S8.S32.SAT R17, R27, R22, RZ ;  /* 0x000000161b117239 */ /* 0x000fe200000014ff */
[----:B------:R-:W-:Y:S01]  /*7b10*/  IMAD R31, R78, R31, RZ ;  /* 0x0000001f4e1f7224 */ /* 0x000fe200078e02ff */
[----:B------:R-:W-:Y:S01]  /*7b20*/  SHF.R.S32.HI R5, RZ, 0x18, R124 ;  /* 0x00000018ff057819 */ /* 0x000fe2000001147c */
[----:B------:R-:W-:Y:S01]  /*7b30*/  IMAD R25, R0, R82, R25 ;  /* 0x0000005200197224 */ /* 0x000fe200078e0219 */
[----:B------:R-:W-:Y:S01]  /*7b40*/  I2IP.S8.S32.SAT R17, R21, R20, R17 ;  /* 0x0000001415117239 */ /* 0x000fe20000001411 */
[-C--:B------:R-:W-:Y:S01]  /*7b50*/  IMAD R26, R7, R82.reuse, R26 ;  /* 0x00000052071a7224 */ /* 0x080fe200078e021a */
[----:B------:R-:W-:Y:S01]  /*7b60*/  SHF.R.S32.HI R0, RZ, 0x18, R125 ;  /* 0x00000018ff007819 */ /* 0x000fe2000001147d */
[----:B------:R-:W-:Y:S01]  /*7b70*/  IMAD.MOV.U32 R3, RZ, RZ, R126 ;  /* 0x000000ffff037224 */ /* 0x000fe200078e007e */
[----:B------:R-:W-:Y:S01]  /*7b80*/  SHF.R.S32.HI R7, RZ, 0x18, R118 ;  /* 0x00000018ff077819 */ /* 0x000fe20000011476 */
[----:B------:R-:W-:Y:S01]  /*7b90*/  IMAD R31, R89, R82, R31 ;  /* 0x00000052591f7224 */ /* 0x000fe200078e021f */
[----:B------:R-:W-:Y:S01]  /*7ba0*/  SHF.R.S32.HI R97, RZ, 0x18, R98 ;  /* 0x00000018ff617819 */ /* 0x000fe20000011462 */
[----:B------:R-:W-:Y:S01]  /*7bb0*/  IMAD R30, R78, R34, RZ ;  /* 0x000000224e1e7224 */ /* 0x000fe200078e02ff */
[----:B------:R-:W-:Y:S01]  /*7bc0*/  SHF.L.U32 R103, R98, 0x8, RZ ;  /* 0x0000000862677819 */ /* 0x000fe200000006ff */
[----:B------:R-:W-:Y:S01]  /*7bd0*/  IMAD R28, R3, R82, R28 ;  /* 0x00000052031c7224 */ /* 0x000fe200078e021c */
[----:B------:R-:W-:Y:S01]  /*7be0*/  I2IP.S8.S32.SAT R18, R31, R26, RZ ;  /* 0x0000001a1f127239 */ /* 0x000fe200000014ff */
[----:B------:R-:W-:Y:S01]  /*7bf0*/  IMAD R35, R78, R35, RZ ;  /* 0x000000234e237224 */ /* 0x000fe200078e02ff */
[----:B------:R-:W-:Y:S01]  /*7c00*/  MOV R3, R123 ;  /* 0x0000007b00037202 */ /* 0x000fe20000000f00 */
[----:B------:R-:W-:Y:S01]  /*7c10*/  IMAD R29, R0, R82, R29 ;  /* 0x00000052001d7224 */ /* 0x000fe200078e021d */
[----:B------:R-:W-:Y:S01]  /*7c20*/  I2IP.S8.S32.SAT R18, R25, R24, R18 ;  /* 0x0000001819127239 */ /* 0x000fe20000001412 */
[-C--:B------:R-:W-:Y:S01]  /*7c30*/  IMAD R30, R5, R82.reuse, R30 ;  /* 0x00000052051e7224 */ /* 0x080fe200078e021e */
[----:B------:R-:W-:Y:S01]  /*7c40*/  SHF.R.S32.HI R0, RZ, 0x18, R122 ;  /* 0x00000018ff007819 */ /* 0x000fe2000001147a */
[----:B------:R-:W-:Y:S01]  /*7c50*/  IMAD R35, R90, R82, R35 ;  /* 0x000000525a237224 */ /* 0x000fe200078e0223 */
[----:B------:R-:W-:Y:S01]  /*7c60*/  MOV R5, R120 ;  /* 0x0000007800057202 */ /* 0x000fe20000000f00 */
[----:B------:R-:W-:Y:S01]  /*7c70*/  IMAD R32, R3, R82, R32 ;  /* 0x0000005203207224 */ /* 0x000fe200078e0220 */
[----:B------:R-:W-:Y:S01]  /*7c80*/  SHF.R.S32.HI R3, RZ, 0x18, R121 ;  /* 0x00000018ff037819 */ /* 0x000fe20000011479 */
[C---:B------:R-:W-:Y:S01]  /*7c90*/  IMAD R34, R78.reuse, R38, RZ ;  /* 0x000000264e227224 */ /* 0x040fe200078e02ff */
[----:B------:R-:W-:Y:S01]  /*7ca0*/  I2IP.S8.S32.SAT R19, R35, R30, RZ ;  /* 0x0000001e23137239 */ /* 0x000fe200000014ff */
[----:B------:R-:W-:Y:S01]  /*7cb0*/  IMAD R39, R78, R39, RZ ;  /* 0x000000274e277224 */ /* 0x000fe200078e02ff */
[----:B------:R-:W-:Y:S01]  /*7cc0*/  SHF.R.S32.HI R98, RZ, 0x18, R99 ;  /* 0x00000018ff627819 */ /* 0x000fe20000011463 */
[----:B------:R-:W-:Y:S01]  /*7cd0*/  IMAD R33, R0, R82, R33 ;  /* 0x0000005200217224 */ /* 0x000fe200078e0221 */
[----:B------:R-:W-:Y:S01]  /*7ce0*/  I2IP.S8.S32.SAT R19, R29, R28, R19 ;  /* 0x0000001c1d137239 */ /* 0x000fe20000001413 */
[-C--:B------:R-:W-:Y:S01]  /*7cf0*/  IMAD R34, R3, R82.reuse, R34 ;  /* 0x0000005203227224 */ /* 0x080fe200078e0222 */
[----:B------:R-:W-:Y:S01]  /*7d00*/  SHF.R.S32.HI R0, RZ, 0x18, R119 ;  /* 0x00000018ff007819 */ /* 0x000fe20000011477 */
[----:B------:R-:W-:Y:S01]  /*7d10*/  IMAD R39, R91, R82, R39 ;  /* 0x000000525b277224 */ /* 0x000fe200078e0227 */
[----:B------:R-:W-:Y:S01]  /*7d20*/  MOV R3, R117 ;  /* 0x0000007500037202 */ /* 0x000fe20000000f00 */
[C---:B------:R-:W-:Y:S01]  /*7d30*/  IMAD R38, R78.reuse, R42, RZ ;  /* 0x0000002a4e267224 */ /* 0x040fe200078e02ff */
[----:B------:R1:W-:Y:S01]  /*7d40*/  STS.128 [R172+0x6200], R16 ;  /* 0x00620010ac007388 */ /* 0x0003e20000000c00 */
        /* <DEDUP_REMOVED lines=8> */
[-C--:B------:R-:W-:Y:S01]  /*7dd0*/  IMAD R43, R92, R82.reuse, R43 ;  /* 0x000000525c2b7224 */ /* 0x080fe200078e022b */
[----:B------:R-:W-:Y:S01]  /*7de0*/  SHF.R.S32.HI R7, RZ, 0x18, R112 ;  /* 0x00000018ff077819 */ /* 0x000fe20000011470 */
[----:B------:R-:W-:Y:S01]  /*7df0*/  IMAD R40, R3, R82, R40 ;  /* 0x0000005203287224 */ /* 0x000fe200078e0228 */
[----:B------:R-:W-:Y:S01]  /*7e00*/  SHF.R.S32.HI R3, RZ, 0x18, R115 ;  /* 0x00000018ff037819 */ /* 0x000fe20000011473 */
[C---:B------:R-:W-:Y:S01]  /*7e10*/  IMAD R42, R78.reuse, R46, RZ ;  /* 0x0000002e4e2a7224 */ /* 0x040fe200078e02ff */
[----:B------:R-:W-:Y:S01]  /*7e20*/  I2IP.S8.S32.SAT R38, R43, R38, RZ ;  /* 0x000000262b267239 */ /* 0x000fe200000014ff */
[----:B------:R-:W-:Y:S01]  /*7e30*/  IMAD R47, R78, R47, RZ ;  /* 0x0000002f4e2f7224 */ /* 0x000fe200078e02ff */
[----:B------:R-:W-:Y:S01]  /*7e40*/  SHF.L.U32 R100, R99, 0x8, RZ ;  /* 0x0000000863647819 */ /* 0x000fe200000006ff */
[----:B------:R-:W-:Y:S01]  /*7e50*/  IMAD R41, R0, R82, R41 ;  /* 0x0000005200297224 */ /* 0x000fe200078e0229 */
[----:B------:R-:W-:Y:S01]  /*7e60*/  I2IP.S8.S32.SAT R33, R37, R36, R38 ;  /* 0x0000002425217239 */ /* 0x000fe20000001426 */
[-C--:B------:R-:W-:Y:S01]  /*7e70*/  IMAD R42, R3, R82.reuse, R42 ;  /* 0x00000052032a7224 */ /* 0x080fe200078e022a */
[----:B------:R-:W-:Y:S01]  /*7e80*/  SHF.R.S32.HI R0, RZ, 0x18, R113 ;  /* 0x00000018ff007819 */ /* 0x000fe20000011471 */
[----:B------:R-:W-:Y:S01]  /*7e90*/  IMAD R47, R93, R82, R47 ;  /* 0x000000525d2f7224 */ /* 0x000fe200078e022f */
[----:B------:R-:W-:Y:S01]  /*7ea0*/  IADD3 R76, PT, PT, R76, 0x1, RZ ;  /* 0x000000014c4c7810 */ /* 0x000fe20007ffe0ff */
[C---:B------:R-:W-:Y:S02]  /*7eb0*/  IMAD R46, R78.reuse, R50, RZ ;  /* 0x000000324e2e7224 */ /* 0x040fe400078e02ff */
        /* <DEDUP_REMOVED lines=8> */
[----:B------:R-:W-:Y:S02]  /*7f40*/  IMAD.MOV.U32 R3, RZ, RZ, R111 ;  /* 0x000000ffff037224 */ /* 0x000fe400078e006f */
[-C--:B------:R-:W-:Y:S02]  /*7f50*/  IMAD R51, R94, R82.reuse, R51 ;  /* 0x000000525e337224 */ /* 0x080fe400078e0233 */
[----:B------:R-:W-:Y:S01]  /*7f60*/  IMAD R48, R3, R82, R48 ;  /* 0x0000005203307224 */ /* 0x000fe200078e0230 */
[----:B------:R-:W-:Y:S01]  /*7f70*/  SHF.R.S32.HI R3, RZ, 0x18, R109 ;  /* 0x00000018ff037819 */ /* 0x000fe2000001146d */
[C---:B------:R-:W-:Y:S01]  /*7f80*/  IMAD R50, R78.reuse, R54, RZ ;  /* 0x000000364e327224 */ /* 0x040fe200078e02ff */
[----:B------:R-:W-:Y:S01]  /*7f90*/  I2IP.S8.S32.SAT R35, R51, R46, RZ ;  /* 0x0000002e33237239 */ /* 0x000fe200000014ff */
[----:B------:R-:W-:Y:S02]  /*7fa0*/  IMAD R55, R78, R55, RZ ;  /* 0x000000374e377224 */ /* 0x000fe400078e02ff */
[----:B------:R-:W-:Y:S01]  /*7fb0*/  IMAD R49, R0, R82, R49 ;  /* 0x0000005200317224 */ /* 0x000fe200078e0231 */
[----:B------:R-:W-:Y:S01]  /*7fc0*/  I2IP.S8.S32.SAT R35, R45, R44, R35 ;  /* 0x0000002c2d237239 */ /* 0x000fe20000001423 */
[-C--:B------:R-:W-:Y:S01]  /*7fd0*/  IMAD R50, R3, R82.reuse, R50 ;  /* 0x0000005203327224 */ /* 0x080fe200078e0232 */
[----:B------:R-:W-:Y:S01]  /*7fe0*/  SHF.R.S32.HI R0, RZ, 0x18, R107 ;  /* 0x00000018ff007819 */ /* 0x000fe2000001146b */
[----:B------:R-:W-:Y:S01]  /*7ff0*/  IMAD R55, R95, R82, R55 ;  /* 0x000000525f377224 */ /* 0x000fe200078e0237 */
[----:B------:R-:W-:Y:S01]  /*8000*/  SHF.R.S32.HI R3, RZ, 0x18, R106 ;  /* 0x00000018ff037819 */ /* 0x000fe2000001146a */
        /* <DEDUP_REMOVED lines=11> */
[----:B------:R-:W-:Y:S01]  /*80c0*/  SHF.R.S32.HI R3, RZ, 0x18, R103 ;  /* 0x00000018ff037819 */ /* 0x000fe20000011467 */
[----:B------:R-:W-:Y:S02]  /*80d0*/  IMAD R58, R78, R62, RZ ;  /* 0x0000003e4e3a7224 */ /* 0x000fe400078e02ff */
[----:B------:R-:W-:Y:S01]  /*80e0*/  IMAD R56, R5, R82, R56 ;  /* 0x0000005205387224 */ /* 0x000fe200078e0238 */
[----:B------:R-:W-:Y:S01]  /*80f0*/  MOV R5, R102 ;  /* 0x0000006600057202 */ /* 0x000fe20000000f00 */
[----:B------:R-:W-:Y:S01]  /*8100*/  IMAD R57, R0, R82, R57 ;  /* 0x0000005200397224 */ /* 0x000fe200078e0239 */
[----:B------:R-:W-:Y:S01]  /*8110*/  SHF.R.S32.HI R0, RZ, 0x18, R101 ;  /* 0x00000018ff007819 */ /* 0x000fe20000011465 */
[C---:B------:R-:W-:Y:S01]  /*8120*/  IMAD R63, R78.reuse, R63, RZ ;  /* 0x0000003f4e3f7224 */ /* 0x040fe200078e02ff */
[----:B------:R-:W-:Y:S01]  /*8130*/  I2IP.S8.S32.SAT R54, R59, R54, RZ ;  /* 0x000000363b367239 */ /* 0x000fe200000014ff */
[-C--:B------:R-:W-:Y:S01]  /*8140*/  IMAD R58, R3, R82.reuse, R58 ;  /* 0x00000052033a7224 */ /* 0x080fe200078e023a */
[----:B------:R-:W-:Y:S01]  /*8150*/  SHF.R.S32.HI R3, RZ, 0x18, R100 ;  /* 0x00000018ff037819 */ /* 0x000fe20000011464 */
[----:B------:R-:W-:Y:S01]  /*8160*/  IMAD R63, R97, R82, R63 ;  /* 0x00000052613f7224 */ /* 0x000fe200078e023f */
[----:B------:R-:W-:Y:S01]  /*8170*/  I2IP.S8.S32.SAT R49, R53, R52, R54 ;  /* 0x0000003435317239 */ /* 0x000fe20000001436 */
        /* <DEDUP_REMOVED lines=19> */
[----:B------:R-:W-:Y:S02]  /*82b0*/  UIADD3 UR8, UP0, UPT, UR52, 0x680, URZ ;  /* 0x0000068034087890 */ /* 0x000fe4000ff1e0ff */
[----:B------:R-:W-:Y:S02]  /*82c0*/  UIADD3 UR5, UPT, UPT, UR41, 0x40, URZ ;  /* 0x0000004029057890 */ /* 0x000fe4000fffe0ff */
[----:B------:R-:W-:Y:S02]  /*82d0*/  UIADD3 UR4, UPT, UPT, UR49, 0x6200, URZ ;  /* 0x0000620031047890 */ /* 0x000fe4000fffe0ff */
[----:B------:R-:W-:Y:S01]  /*82e0*/  UIADD3.X UR9, UPT, UPT, URZ, UR53, URZ, UP0, !UPT ;  /* 0x00000035ff097290 */ /* 0x000fe200087fe4ff */
[----:B------:R-:W-:Y:S01]  /*82f0*/  UMOV UR6, UR42 ;  /* 0x0000002a00067c82 */ /* 0x000fe20008000000 */
[----:B------:R-:W-:Y:S07]  /*8300*/  UMOV UR7, UR36 ;  /* 0x0000002400077c82 */ /* 0x000fee0008000000 */
[----:B------:R2:W-:Y:S01]  /*8310*/  UTMASTG.3D [UR4], [UR8] ;  /* 0x00000004080073b5 */ /* 0x0005e20008010000 */
[----:B------:R0:W-:Y:S01]  /*8320*/  UTMACMDFLUSH ;  /* 0x00000000000079b7 */ /* 0x0001e20000000000 */
[----:B--2---:R-:W-:Y:S04]  /*8330*/  DEPBAR.LE SB0, 0x1 ;  /* 0x000080400000791a */ /* 0x004fe80000000000 */
.L_x_105:
[----:B------:R-:W-:Y:S05]  /*8340*/  BSYNC.RECONVERGENT B0 ;  /* 0x0000000000007941 */ /* 0x000fea0003800200 */
.L_x_104:
[----:B------:R-:W-:Y:S01]  /*8350*/  BAR.SYNC.DEFER_BLOCKING 0x1, 0x80 ;  /* 0x0042000000007b1d */ /* 0x000fe20000010000 */
[----:B------:R-:W-:Y:S01]  /*8360*/  ISETP.NE.AND P2, PT, R168, RZ, PT ;  /* 0x000000ffa800720c */ /* 0x000fe20003f45270 */
[----:B------:R-:W-:Y:S01]  /*8370*/  IMAD.IADD R20, R75, 0x1, R150 ;  /* 0x000000014b147824 */ /* 0x000fe200078e0296 */
[----:B------:R-:W-:Y:S01]  /*8380*/  ISETP.NE.AND P0, PT, R169, 0x2, PT ;  /* 0x00000002a900780c */ /* 0x000fe20003f05270 */
[----:B------:R-:W-:Y:S01]  /*8390*/  IMAD.IADD R21, R77, 0x1, R152 ;  /* 0x000000014d157824 */ /* 0x000fe200078e0298 */
[----:B------:R-:W-:Y:S02]  /*83a0*/  ISETP.NE.AND P1, PT, R76, 0x4, PT ;  /* 0x000000044c00780c */ /* 0x000fe40003f25270 */
[----:B------:R-:W-:Y:S02]  /*83b0*/  SEL R0, RZ, 0x1, P0 ;  /* 0x00000001ff007807 */ /* 0x000fe40000000000 */
[----:B------:R-:W-:Y:S02]  /*83c0*/  SEL R3, RZ, 0x1, P1 ;  /* 0x00000001ff037807 */ /* 0x000fe40000800000 */
[----:B------:R-:W-:Y:S02]  /*83d0*/  LOP3.LUT R161, R161, R0, RZ, 0x3c, !PT ;  /* 0x00000000a1a17212 */ /* 0x000fe400078e3cff */
[----:B------:R-:W-:Y:S02]  /*83e0*/  LOP3.LUT R162, R162, R3, RZ, 0x3c, !PT ;  /* 0x00000003a2a27212 */ /* 0x000fe400078e3cff */
[----:B------:R-:W-:Y:S02]  /*83f0*/  @P2 R2UR UR36, R158 ;  /* 0x000000009e2422ca */ /* 0x000fe400000e0000 */
[----:B------:R-:W-:Y:S02]  /*8400*/  SEL R169, R169, RZ, P0 ;  /* 0x000000ffa9a97207 */ /* 0x000fe40000000000 */
[----:B------:R-:W-:Y:S01]  /*8410*/  SEL R76, R76, RZ, P1 ;  /* 0x000000ff4c4c7207 */ /* 0x000fe20000800000 */
[----:B------:R-:W-:Y:S10]  /*8420*/  @P2 BRA `(.L_x_106) ;  /* 0xffffffc400842947 */ /* 0x000ff4000383ffff */
[----:B------:R-:W-:Y:S05]  /*8430*/  EXIT ;  /* 0x000000000000794d */ /* 0x000fea0003800000 */
.L_x_19:
[----:B--2---:R2:W1:Y:S02]  /*8440*/  SYNCS.PHASECHK.TRANS64.TRYWAIT P0, [R3+URZ+0x100], R2 ;  /* 0x00010002030075a7 */ /* 0x00446400080011ff */
[----:B-1----:R-:W-:Y:S05]  /*8450*/  @!P0 NANOSLEEP.SYNCS 0x989680 ;  /* 0x009896800000895d */ /* 0x002fea0003900000 */
[----:B------:R-:W1:Y:S02]  /*8460*/  @!P0 SYNCS.PHASECHK.TRANS64 P0, [R3+URZ+0x100], R2 ;  /* 0x00010002030085a7 */ /* 0x000e6400080010ff */
[----:B-1----:R-:W-:Y:S05]  /*8470*/  @!P0 BRA `(.L_x_19) ;  /* 0xfffffffc00f08947 */ /* 0x002fea000383ffff */
[----:B------:R-:W-:Y:S05]  /*8480*/  BRA `(.L_x_107) ;  /* 0xffffff9000587947 */ /* 0x000fea000383ffff */
.L_x_22:
[----:B-1----:R-:W-:-:S07]  /*8490*/  MOV R2, UR33 ;  /* 0x0000002100027c02 */ /* 0x002fce0008000f00 */
.L_x_108:
[----:B-1----:R1:W2:Y:S02]  /*84a0*/  SYNCS.PHASECHK.TRANS64.TRYWAIT P0, [R2+URZ+0x30], R5 ;  /* 0x00003005020075a7 */ /* 0x0022a400080011ff */
[----:B--2---:R-:W-:Y:S05]  /*84b0*/  @!P0 NANOSLEEP.SYNCS 0x989680 ;  /* 0x009896800000895d */ /* 0x004fea0003900000 */
[----:B------:R-:W2:Y:S02]  /*84c0*/  @!P0 SYNCS.PHASECHK.TRANS64 P0, [R2+URZ+0x30], R5 ;  /* 0x00003005020085a7 */ /* 0x000ea400080010ff */
[----:B--2---:R-:W-:Y:S05]  /*84d0*/  @!P0 BRA `(.L_x_108) ;  /* 0xfffffffc00f08947 */ /* 0x004fea000383ffff */
[----:B------:R-:W-:Y:S05]  /*84e0*/  BRA `(.L_x_21) ;  /* 0xffffff9000a87947 */ /* 0x000fea000383ffff */
.L_x_28:
[----:B-1----:R-:W-:-:S07]  /*84f0*/  MOV R2, UR17 ;  /* 0x0000001100027c02 */ /* 0x002fce0008000f00 */
.L_x_109:
[----:B-1----:R1:W2:Y:S02]  /*8500*/  SYNCS.PHASECHK.TRANS64.TRYWAIT P0, [R2+URZ+0x30], R5 ;  /* 0x00003005020075a7 */ /* 0x0022a400080011ff */
[----:B--2---:R-:W-:Y:S05]  /*8510*/  @!P0 NANOSLEEP.SYNCS 0x989680 ;  /* 0x009896800000895d */ /* 0x004fea0003900000 */
[----:B------:R-:W2:Y:S02]  /*8520*/  @!P0 SYNCS.PHASECHK.TRANS64 P0, [R2+URZ+0x30], R5 ;  /* 0x00003005020085a7 */ /* 0x000ea400080010ff */
[----:B--2---:R-:W-:Y:S05]  /*8530*/  @!P0 BRA `(.L_x_109) ;  /* 0xfffffffc00f08947 */ /* 0x004fea000383ffff */
[----:B------:R-:W-:Y:S05]  /*8540*/  BRA `(.L_x_27) ;  /* 0xffffff94004c7947 */ /* 0x000fea000383ffff */
.L_x_32:
[----:B-1----:R1:W2:Y:S02]  /*8550*/  SYNCS.PHASECHK.TRANS64.TRYWAIT P0, [R2+URZ+0x90], R3 ;  /* 0x00009003020075a7 */ /* 0x0022a400080011ff */
[----:B--2---:R-:W-:Y:S05]  /*8560*/  @!P0 NANOSLEEP.SYNCS 0x989680 ;  /* 0x009896800000895d */ /* 0x004fea0003900000 */
[----:B------:R-:W2:Y:S02]  /*8570*/  @!P0 SYNCS.PHASECHK.TRANS64 P0, [R2+URZ+0x90], R3 ;  /* 0x00009003020085a7 */ /* 0x000ea400080010ff */
[----:B--2---:R-:W-:Y:S05]  /*8580*/  @!P0 BRA `(.L_x_32) ;  /* 0xfffffffc00f08947 */ /* 0x004fea000383ffff */
[----:B------:R-:W-:Y:S05]  /*8590*/  BRA `(.L_x_110) ;  /* 0xffffff9400d87947 */ /* 0x000fea000383ffff */
.L_x_36:
[----:B----4-:R-:W-:-:S07]  /*85a0*/  MOV R0, UR5 ;  /* 0x0000000500007c02 */ /* 0x010fce0008000f00 */
.L_x_111:
[----:B-1----:R1:W2:Y:S02]  /*85b0*/  SYNCS.PHASECHK.TRANS64.TRYWAIT P0, [R0+URZ], R3 ;  /* 0x00000003000075a7 */ /* 0x0022a400080011ff */
[----:B--2---:R-:W-:Y:S05]  /*85c0*/  @!P0 NANOSLEEP.SYNCS 0x989680 ;  /* 0x009896800000895d */ /* 0x004fea0003900000 */
[----:B------:R-:W2:Y:S02]  /*85d0*/  @!P0 SYNCS.PHASECHK.TRANS64 P0, [R0+URZ], R3 ;  /* 0x00000003000085a7 */ /* 0x000ea400080010ff */
[----:B--2---:R-:W-:Y:S05]  /*85e0*/  @!P0 BRA `(.L_x_111) ;  /* 0xfffffffc00f08947 */ /* 0x004fea000383ffff */
[----:B------:R-:W-:Y:S05]  /*85f0*/  BRA `(.L_x_112) ;  /* 0xffffff9c00487947 */ /* 0x000fea000383ffff */
.L_x_37:
[----:B----4-:R-:W-:-:S07]  /*8600*/  MOV R0, UR5 ;  /* 0x0000000500007c02 */ /* 0x010fce0008000f00 */
.L_x_113:
[----:B-1----:R1:W2:Y:S02]  /*8610*/  SYNCS.PHASECHK.TRANS64.TRYWAIT P0, [R0+URZ], R3 ;  /* 0x00000003000075a7 */ /* 0x0022a400080011ff */
[----:B--2---:R-:W-:Y:S05]  /*8620*/  @!P0 NANOSLEEP.SYNCS 0x989680 ;  /* 0x009896800000895d */ /* 0x004fea0003900000 */
[----:B------:R-:W2:Y:S02]  /*8630*/  @!P0 SYNCS.PHASECHK.TRANS64 P0, [R0+URZ], R3 ;  /* 0x00000003000085a7 */ /* 0x000ea400080010ff */
[----:B--2---:R-:W-:Y:S05]  /*8640*/  @!P0 BRA `(.L_x_113) ;  /* 0xfffffffc00f08947 */ /* 0x004fea000383ffff */
[----:B------:R-:W-:Y:S05]  /*8650*/  BRA `(.L_x_114) ;  /* 0xffffff9c00547947 */ /* 0x000fea000383ffff */
.L_x_38:
[----:B----4-:R-:W-:-:S07]  /*8660*/  MOV R0, UR5 ;  /* 0x0000000500007c02 */ /* 0x010fce0008000f00 */
.L_x_115:
[----:B-1----:R1:W2:Y:S02]  /*8670*/  SYNCS.PHASECHK.TRANS64.TRYWAIT P0, [R0+URZ], R3 ;  /* 0x00000003000075a7 */ /* 0x0022a400080011ff */
[----:B--2---:R-:W-:Y:S05]  /*8680*/  @!P0 NANOSLEEP.SYNCS 0x989680 ;  /* 0x009896800000895d */ /* 0x004fea0003900000 */
[----:B------:R-:W2:Y:S02]  /*8690*/  @!P0 SYNCS.PHASECHK.TRANS64 P0, [R0+URZ], R3 ;  /* 0x00000003000085a7 */ /* 0x000ea400080010ff */
[----:B--2---:R-:W-:Y:S05]  /*86a0*/  @!P0 BRA `(.L_x_115) ;  /* 0xfffffffc00f08947 */ /* 0x004fea000383ffff */
[----:B------:R-:W-:Y:S05]  /*86b0*/  BRA `(.L_x_116) ;  /* 0xffffff9c00607947 */ /* 0x000fea000383ffff */
.L_x_39:
[----:B----4-:R-:W-:-:S07]  /*86c0*/  MOV R0, UR5 ;  /* 0x0000000500007c02 */ /* 0x010fce0008000f00 */
.L_x_117:
[----:B-1----:R1:W2:Y:S02]  /*86d0*/  SYNCS.PHASECHK.TRANS64.TRYWAIT P0, [R0+URZ], R3 ;  /* 0x00000003000075a7 */ /* 0x0022a400080011ff */
[----:B--2---:R-:W-:Y:S05]  /*86e0*/  @!P0 NANOSLEEP.SYNCS 0x989680 ;  /* 0x009896800000895d */ /* 0x004fea0003900000 */
[----:B------:R-:W2:Y:S02]  /*86f0*/  @!P0 SYNCS.PHASECHK.TRANS64 P0, [R0+URZ], R3 ;  /* 0x00000003000085a7 */ /* 0x000ea400080010ff */
[----:B--2---:R-:W-:Y:S05]  /*8700*/  @!P0 BRA `(.L_x_117) ;  /* 0xfffffffc00f08947 */ /* 0x004fea000383ffff */
[----:B------:R-:W-:Y:S05]  /*8710*/  BRA `(.L_x_118) ;  /* 0xffffff9c006c7947 */ /* 0x000fea000383ffff */
.L_x_40:
[----:B----4-:R-:W-:-:S07]  /*8720*/  MOV R0, UR5 ;  /* 0x0000000500007c02 */ /* 0x010fce0008000f00 */
.L_x_119:
[----:B-1----:R1:W2:Y:S02]  /*8730*/  SYNCS.PHASECHK.TRANS64.TRYWAIT P0, [R0+URZ], R3 ;  /* 0x00000003000075a7 */ /* 0x0022a400080011ff */
[----:B--2---:R-:W-:Y:S05]  /*8740*/  @!P0 NANOSLEEP.SYNCS 0x989680 ;  /* 0x009896800000895d */ /* 0x004fea0003900000 */
[----:B------:R-:W2:Y:S02]  /*8750*/  @!P0 SYNCS.PHASECHK.TRANS64 P0, [R0+URZ], R3 ;  /* 0x00000003000085a7 */ /* 0x000ea400080010ff */
[----:B--2---:R-:W-:Y:S05]  /*8760*/  @!P0 BRA `(.L_x_119) ;  /* 0xfffffffc00f08947 */ /* 0x004fea000383ffff */
[----:B------:R-:W-:Y:S05]  /*8770*/  BRA `(.L_x_120) ;  /* 0xffffff9c00787947 */ /* 0x000fea000383ffff */
.L_x_43:
[----:B-1----:R1:W2:Y:S02]  /*8780*/  SYNCS.PHASECHK.TRANS64.TRYWAIT P0, [R0+URZ+0xf0], R5 ;  /* 0x0000f005000075a7 */ /* 0x0022a400080011ff */
[----:B--2---:R-:W-:Y:S05]  /*8790*/  @!P0 NANOSLEEP.SYNCS 0x989680 ;  /* 0x009896800000895d */ /* 0x004fea0003900000 */
[----:B------:R-:W2:Y:S02]  /*87a0*/  @!P0 SYNCS.PHASECHK.TRANS64 P0, [R0+URZ+0xf0], R5 ;  /* 0x0000f005000085a7 */ /* 0x000ea400080010ff */
[----:B--2---:R-:W-:Y:S05]  /*87b0*/  @!P0 BRA `(.L_x_43) ;  /* 0xfffffffc00f08947 */ /* 0x004fea000383ffff */
[----:B------:R-:W-:Y:S05]  /*87c0*/  BRA `(.L_x_121) ;  /* 0xffffff9c00d47947 */ /* 0x000fea000383ffff */
.L_x_44:
[----:B------:R-:W-:-:S07]  /*87d0*/  MOV R0, UR5 ;  /* 0x0000000500007c02 */ /* 0x000fce0008000f00 */
.L_x_122:
[----:B-1----:R1:W2:Y:S02]  /*87e0*/  SYNCS.PHASECHK.TRANS64.TRYWAIT P0, [R0+URZ+0xa0], R5 ;  /* 0x0000a005000075a7 */ /* 0x0022a400080011ff */
[----:B--2---:R-:W-:Y:S05]  /*87f0*/  @!P0 NANOSLEEP.SYNCS 0x989680 ;  /* 0x009896800000895d */ /* 0x004fea0003900000 */
[----:B------:R-:W2:Y:S02]  /*8800*/  @!P0 SYNCS.PHASECHK.TRANS64 P0, [R0+URZ+0xa0], R5 ;  /* 0x0000a005000085a7 */ /* 0x000ea400080010ff */
[----:B--2---:R-:W-:Y:S05]  /*8810*/  @!P0 BRA `(.L_x_122) ;  /* 0xfffffffc00f08947 */ /* 0x004fea000383ffff */
[----:B------:R-:W-:Y:S05]  /*8820*/  BRA `(.L_x_123) ;  /* 0xffffff9c00e47947 */ /* 0x000fea000383ffff */
.L_x_45:
[----:B-1----:R1:W2:Y:S02]  /*8830*/  SYNCS.PHASECHK.TRANS64.TRYWAIT P1, [R0+URZ+0x90], R5 ;  /* 0x00009005000075a7 */ /* 0x0022a400080211ff */
[----:B--2---:R-:W-:Y:S05]  /*8840*/  @!P1 NANOSLEEP.SYNCS 0x989680 ;  /* 0x009896800000995d */ /* 0x004fea0003900000 */
[----:B------:R-:W2:Y:S02]  /*8850*/  @!P1 SYNCS.PHASECHK.TRANS64 P1, [R0+URZ+0x90], R5 ;  /* 0x00009005000095a7 */ /* 0x000ea400080210ff */
[----:B--2---:R-:W-:Y:S05]  /*8860*/  @!P1 BRA `(.L_x_45) ;  /* 0xfffffffc00f09947 */ /* 0x004fea000383ffff */
[----:B------:R-:W-:Y:S05]  /*8870*/  BRA `(.L_x_124) ;  /* 0xffffffa000147947 */ /* 0x000fea000383ffff */
.L_x_48:
[----:B------:R-:W-:-:S07]  /*8880*/  MOV R0, UR5 ;  /* 0x0000000500007c02 */ /* 0x000fce0008000f00 */
.L_x_125:
[----:B-1----:R1:W2:Y:S02]  /*8890*/  SYNCS.PHASECHK.TRANS64.TRYWAIT P0, [R0+URZ+0xa0], R3 ;  /* 0x0000a003000075a7 */ /* 0x0022a400080011ff */
[----:B--2---:R-:W-:Y:S05]  /*88a0*/  @!P0 NANOSLEEP.SYNCS 0x989680 ;  /* 0x009896800000895d */ /* 0x004fea0003900000 */
[----:B------:R-:W2:Y:S02]  /*88b0*/  @!P0 SYNCS.PHASECHK.TRANS64 P0, [R0+URZ+0xa0], R3 ;  /* 0x0000a003000085a7 */ /* 0x000ea400080010ff */
[----:B--2---:R-:W-:Y:S05]  /*88c0*/  @!P0 BRA `(.L_x_125) ;  /* 0xfffffffc00f08947 */ /* 0x004fea000383ffff */
[----:B------:R-:W-:Y:S05]  /*88d0*/  BRA `(.L_x_47) ;  /* 0xffffffa000687947 */ /* 0x000fea000383ffff */
.L_x_55:
[----:B-1----:R1:W2:Y:S02]  /*88e0*/  SYNCS.PHASECHK.TRANS64.TRYWAIT P1, [R0+URZ+0x90], R5 ;  /* 0x00009005000075a7 */ /* 0x0022a400080211ff */
[----:B--2---:R-:W-:Y:S05]  /*88f0*/  @!P1 NANOSLEEP.SYNCS 0x989680 ;  /* 0x009896800000995d */ /* 0x004fea0003900000 */
[----:B------:R-:W2:Y:S02]  /*8900*/  @!P1 SYNCS.PHASECHK.TRANS64 P1, [R0+URZ+0x90], R5 ;  /* 0x00009005000095a7 */ /* 0x000ea400080210ff */
[----:B--2---:R-:W-:Y:S05]  /*8910*/  @!P1 BRA `(.L_x_55) ;  /* 0xfffffffc00f09947 */ /* 0x004fea000383ffff */
[----:B------:R-:W-:Y:S05]  /*8920*/  BRA `(.L_x_126) ;  /* 0xffffffa400d47947 */ /* 0x000fea000383ffff */
.L_x_56:
[----:B------:R-:W-:-:S07]  /*8930*/  MOV R3, UR7 ;  /* 0x0000000700037c02 */ /* 0x000fce0008000f00 */
.L_x_127:
[----:B-1----:R1:W2:Y:S02]  /*8940*/  SYNCS.PHASECHK.TRANS64.TRYWAIT P0, [R3+URZ+0xd0], R0 ;  /* 0x0000d000030075a7 */ /* 0x0022a400080011ff */
[----:B--2---:R-:W-:Y:S05]  /*8950*/  @!P0 NANOSLEEP.SYNCS 0x989680 ;  /* 0x009896800000895d */ /* 0x004fea0003900000 */
[----:B------:R-:W2:Y:S02]  /*8960*/  @!P0 SYNCS.PHASECHK.TRANS64 P0, [R3+URZ+0xd0], R0 ;  /* 0x0000d000030085a7 */ /* 0x000ea400080010ff */
[----:B--2---:R-:W-:Y:S05]  /*8970*/  @!P0 BRA `(.L_x_127) ;  /* 0xfffffffc00f08947 */ /* 0x004fea000383ffff */
[----:B------:R-:W-:Y:S05]  /*8980*/  BRA `(.L_x_128) ;  /* 0xffffffa8000c7947 */ /* 0x000fea000383ffff */
.L_x_59:
[----:B------:R-:W-:Y:S07]  /*8990*/  MOV R0, UR6 ;  /* 0x0000000600007c02 */ /* 0x000fee0008000f00 */
.L_x_129:
[----:B-1----:R1:W2:Y:S02]  /*89a0*/  SYNCS.PHASECHK.TRANS64.TRYWAIT P0, [R0+URZ], R3 ;  /* 0x00000003000075a7 */ /* 0x0022a400080011ff */
[----:B--2---:R-:W-:Y:S05]  /*89b0*/  @!P0 NANOSLEEP.SYNCS 0x989680 ;  /* 0x009896800000895d */ /* 0x004fea0003900000 */
[----:B------:R-:W2:Y:S02]  /*89c0*/  @!P0 SYNCS.PHASECHK.TRANS64 P0, [R0+URZ], R3 ;  /* 0x00000003000085a7 */ /* 0x000ea400080010ff */
[----:B--2---:R-:W-:Y:S05]  /*89d0*/  @!P0 BRA `(.L_x_129) ;  /* 0xfffffffc00f08947 */ /* 0x004fea000383ffff */
[----:B------:R-:W-:Y:S05]  /*89e0*/  BRA `(.L_x_58) ;  /* 0xffffffa800287947 */ /* 0x000fea000383ffff */
.L_x_62:
[----:B------:R-:W-:-:S07]  /*89f0*/  MOV R0, UR6 ;  /* 0x0000000600007c02 */ /* 0x000fce0008000f00 */
.L_x_130:
[----:B--2---:R2:W4:Y:S02]  /*8a00*/  SYNCS.PHASECHK.TRANS64.TRYWAIT P0, [R0+URZ], R3 ;  /* 0x00000003000075a7 */ /* 0x00452400080011ff */
[----:B----4-:R-:W-:Y:S05]  /*8a10*/  @!P0 NANOSLEEP.SYNCS 0x989680 ;  /* 0x009896800000895d */ /* 0x010fea0003900000 */
[----:B------:R-:W4:Y:S02]  /*8a20*/  @!P0 SYNCS.PHASECHK.TRANS64 P0, [R0+URZ], R3 ;  /* 0x00000003000085a7 */ /* 0x000f2400080010ff */
[----:B----4-:R-:W-:Y:S05]  /*8a30*/  @!P0 BRA `(.L_x_130) ;  /* 0xfffffffc00f08947 */ /* 0x010fea000383ffff */
[----:B------:R-:W-:Y:S05]  /*8a40*/  BRA `(.L_x_131) ;  /* 0xffffffac00047947 */ /* 0x000fea000383ffff */
.L_x_63:
[----:B------:R-:W-:-:S07]  /*8a50*/  MOV R0, UR6 ;  /* 0x0000000600007c02 */ /* 0x000fce0008000f00 */
.L_x_132:
[----:B-1----:R1:W2:Y:S02]  /*8a60*/  SYNCS.PHASECHK.TRANS64.TRYWAIT P0, [R0+URZ], R3 ;  /* 0x00000003000075a7 */ /* 0x0022a400080011ff */
[----:B--2---:R-:W-:Y:S05]  /*8a70*/  @!P0 NANOSLEEP.SYNCS 0x989680 ;  /* 0x009896800000895d */ /* 0x004fea0003900000 */
[----:B------:R-:W2:Y:S02]  /*8a80*/  @!P0 SYNCS.PHASECHK.TRANS64 P0, [R0+URZ], R3 ;  /* 0x00000003000085a7 */ /* 0x000ea400080010ff */
[----:B--2---:R-:W-:Y:S05]  /*8a90*/  @!P0 BRA `(.L_x_132) ;  /* 0xfffffffc00f08947 */ /* 0x004fea000383ffff */
[----:B------:R-:W-:Y:S05]  /*8aa0*/  BRA `(.L_x_133) ;  /* 0xffffffac00107947 */ /* 0x000fea000383ffff */
.L_x_64:
[----:B------:R-:W-:-:S07]  /*8ab0*/  MOV R0, UR6 ;  /* 0x0000000600007c02 */ /* 0x000fce0008000f00 */
.L_x_134:
[----:B-1----:R1:W2:Y:S02]  /*8ac0*/  SYNCS.PHASECHK.TRANS64.TRYWAIT P0, [R0+URZ], R3 ;  /* 0x00000003000075a7 */ /* 0x0022a400080011ff */
[----:B--2---:R-:W-:Y:S05]  /*8ad0*/  @!P0 NANOSLEEP.SYNCS 0x989680 ;  /* 0x009896800000895d */ /* 0x004fea0003900000 */
[----:B------:R-:W2:Y:S02]  /*8ae0*/  @!P0 SYNCS.PHASECHK.TRANS64 P0, [R0+URZ], R3 ;  /* 0x00000003000085a7 */ /* 0x000ea400080010ff */
[----:B--2---:R-:W-:Y:S05]  /*8af0*/  @!P0 BRA `(.L_x_134) ;  /* 0xfffffffc00f08947 */ /* 0x004fea000383ffff */
[----:B------:R-:W-:Y:S05]  /*8b00*/  BRA `(.L_x_135) ;  /* 0xffffffac001c7947 */ /* 0x000fea000383ffff */
.L_x_65:
[----:B------:R-:W-:-:S07]  /*8b10*/  MOV R0, UR7 ;  /* 0x0000000700007c02 */ /* 0x000fce0008000f00 */
.L_x_136:
[----:B-1----:R1:W2:Y:S02]  /*8b20*/  SYNCS.PHASECHK.TRANS64.TRYWAIT P0, [R0+URZ], R3 ;  /* 0x00000003000075a7 */ /* 0x0022a400080011ff */
[----:B--2---:R-:W-:Y:S05]  /*8b30*/  @!P0 NANOSLEEP.SYNCS 0x989680 ;  /* 0x009896800000895d */ /* 0x004fea0003900000 */
[----:B------:R-:W2:Y:S02]  /*8b40*/  @!P0 SYNCS.PHASECHK.TRANS64 P0, [R0+URZ], R3 ;  /* 0x00000003000085a7 */ /* 0x000ea400080010ff */
[----:B--2---:R-:W-:Y:S05]  /*8b50*/  @!P0 BRA `(.L_x_136) ;  /* 0xfffffffc00f08947 */ /* 0x004fea000383ffff */
[----:B------:R-:W-:Y:S05]  /*8b60*/  BRA `(.L_x_137) ;  /* 0xffffffac00287947 */ /* 0x000fea000383ffff */
.L_x_70:
[----:B--2---:R2:W3:Y:S02]  /*8b70*/  SYNCS.PHASECHK.TRANS64.TRYWAIT P0, [R0+URZ+0x90], R3 ;  /* 0x00009003000075a7 */ /* 0x0044e400080011ff */
[----:B---3--:R-:W-:Y:S05]  /*8b80*/  @!P0 NANOSLEEP.SYNCS 0x989680 ;  /* 0x009896800000895d */ /* 0x008fea0003900000 */
[----:B------:R-:W3:Y:S02]  /*8b90*/  @!P0 SYNCS.PHASECHK.TRANS64 P0, [R0+URZ+0x90], R3 ;  /* 0x00009003000085a7 */ /* 0x000ee400080010ff */
[----:B---3--:R-:W-:Y:S05]  /*8ba0*/  @!P0 BRA `(.L_x_70) ;  /* 0xfffffffc00f08947 */ /* 0x008fea000383ffff */
[----:B------:R-:W-:Y:S05]  /*8bb0*/  BRA `(.L_x_138) ;  /* 0xffffffb0002c7947 */ /* 0x000fea000383ffff */
.L_x_73:
[----:B------:R-:W-:Y:S07]  /*8bc0*/  MOV R0, UR7 ;  /* 0x0000000700007c02 */ /* 0x000fee0008000f00 */
.L_x_139:
[----:B--2---:R2:W3:Y:S02]  /*8bd0*/  SYNCS.PHASECHK.TRANS64.TRYWAIT P0, [R0+URZ+0x88], R3 ;  /* 0x00008803000075a7 */ /* 0x0044e400080011ff */
[----:B---3--:R-:W-:Y:S05]  /*8be0*/  @!P0 NANOSLEEP.SYNCS 0x989680 ;  /* 0x009896800000895d */ /* 0x008fea0003900000 */
[----:B------:R-:W3:Y:S02]  /*8bf0*/  @!P0 SYNCS.PHASECHK.TRANS64 P0, [R0+URZ+0x88], R3 ;  /* 0x00008803000085a7 */ /* 0x000ee400080010ff */
[----:B---3--:R-:W-:Y:S05]  /*8c00*/  @!P0 BRA `(.L_x_139) ;  /* 0xfffffffc00f08947 */ /* 0x008fea000383ffff */
[----:B------:R-:W-:Y:S05]  /*8c10*/  BRA `(.L_x_72) ;  /* 0xffffffb4000c7947 */ /* 0x000fea000383ffff */
.L_x_76:
[----:B--2---:R-:W-:Y:S07]  /*8c20*/  MOV R3, UR7 ;  /* 0x0000000700037c02 */ /* 0x004fee0008000f00 */
.L_x_140:
[----:B-1----:R1:W2:Y:S02]  /*8c30*/  SYNCS.PHASECHK.TRANS64.TRYWAIT P0, [R3+URZ+0x70], R12 ;  /* 0x0000700c030075a7 */ /* 0x0022a400080011ff */
[----:B--2---:R-:W-:Y:S05]  /*8c40*/  @!P0 NANOSLEEP.SYNCS 0x989680 ;  /* 0x009896800000895d */ /* 0x004fea0003900000 */
[----:B------:R-:W2:Y:S02]  /*8c50*/  @!P0 SYNCS.PHASECHK.TRANS64 P0, [R3+URZ+0x70], R12 ;  /* 0x0000700c030085a7 */ /* 0x000ea400080010ff */
[----:B--2---:R-:W-:Y:S05]  /*8c60*/  @!P0 BRA `(.L_x_140) ;  /* 0xfffffffc00f08947 */ /* 0x004fea000383ffff */
[----:B------:R-:W-:Y:S05]  /*8c70*/  BRA `(.L_x_141) ;  /* 0xffffffb400847947 */ /* 0x000fea000383ffff */
.L_x_77:
[----:B------:R-:W-:Y:S07]  /*8c80*/  MOV R3, UR7 ;  /* 0x0000000700037c02 */ /* 0x000fee0008000f00 */
.L_x_142:
[----:B-1----:R1:W2:Y:S02]  /*8c90*/  SYNCS.PHASECHK.TRANS64.TRYWAIT P0, [R3+URZ+0x78], R12 ;  /* 0x0000780c030075a7 */ /* 0x0022a400080011ff */
[----:B--2---:R-:W-:Y:S05]  /*8ca0*/  @!P0 NANOSLEEP.SYNCS 0x989680 ;  /* 0x009896800000895d */ /* 0x004fea0003900000 */
[----:B------:R-:W2:Y:S02]  /*8cb0*/  @!P0 SYNCS.PHASECHK.TRANS64 P0, [R3+URZ+0x78], R12 ;  /* 0x0000780c030085a7 */ /* 0x000ea400080010ff */
[----:B--2---:R-:W-:Y:S05]  /*8cc0*/  @!P0 BRA `(.L_x_142) ;  /* 0xfffffffc00f08947 */ /* 0x004fea000383ffff */
[----:B------:R-:W-:Y:S05]  /*8cd0*/  BRA `(.L_x_143) ;  /* 0xffffffb800047947 */ /* 0x000fea000383ffff */
.L_x_79:
[----:B------:R-:W-:-:S07]  /*8ce0*/  MOV R0, UR7 ;  /* 0x0000000700007c02 */ /* 0x000fce0008000f00 */
.L_x_144:
[----:B-1----:R1:W3:Y:S02]  /*8cf0*/  SYNCS.PHASECHK.TRANS64.TRYWAIT P0, [R0+URZ+0x70], R3 ;  /* 0x00007003000075a7 */ /* 0x0022e400080011ff */
[----:B---3--:R-:W-:Y:S05]  /*8d00*/  @!P0 NANOSLEEP.SYNCS 0x989680 ;  /* 0x009896800000895d */ /* 0x008fea0003900000 */
[----:B------:R-:W3:Y:S02]  /*8d10*/  @!P0 SYNCS.PHASECHK.TRANS64 P0, [R0+URZ+0x70], R3 ;  /* 0x00007003000085a7 */ /* 0x000ee400080010ff */
[----:B---3--:R-:W-:Y:S05]  /*8d20*/  @!P0 BRA `(.L_x_144) ;  /* 0xfffffffc00f08947 */ /* 0x008fea000383ffff */
[----:B------:R-:W-:Y:S05]  /*8d30*/  BRA `(.L_x_145) ;  /* 0xffffffb800747947 */ /* 0x000fea000383ffff */
.L_x_81:
[----:B--2---:R2:W4:Y:S02]  /*8d40*/  SYNCS.PHASECHK.TRANS64.TRYWAIT P0, [R0+URZ+0x90], R3 ;  /* 0x00009003000075a7 */ /* 0x00452400080011ff */
[----:B----4-:R-:W-:Y:S05]  /*8d50*/  @!P0 NANOSLEEP.SYNCS 0x989680 ;  /* 0x009896800000895d */ /* 0x010fea0003900000 */
[----:B------:R-:W4:Y:S02]  /*8d60*/  @!P0 SYNCS.PHASECHK.TRANS64 P0, [R0+URZ+0x90], R3 ;  /* 0x00009003000085a7 */ /* 0x000f2400080010ff */
[----:B----4-:R-:W-:Y:S05]  /*8d70*/  @!P0 BRA `(.L_x_81) ;  /* 0xfffffffc00f08947 */ /* 0x010fea000383ffff */
[----:B------:R-:W-:Y:S05]  /*8d80*/  BRA `(.L_x_146) ;  /* 0xffffffbc00407947 */ /* 0x000fea000383ffff */
.L_x_92:
[----:B-1----:R1:W3:Y:S02]  /*8d90*/  SYNCS.PHASECHK.TRANS64.TRYWAIT P1, [R3+URZ+0x60], R0 ;  /* 0x00006000030075a7 */ /* 0x0022e400080211ff */
[----:B---3--:R-:W-:Y:S05]  /*8da0*/  @!P1 NANOSLEEP.SYNCS 0x989680 ;  /* 0x009896800000995d */ /* 0x008fea0003900000 */
[----:B------:R-:W3:Y:S02]  /*8db0*/  @!P1 SYNCS.PHASECHK.TRANS64 P1, [R3+URZ+0x60], R0 ;  /* 0x00006000030095a7 */ /* 0x000ee400080210ff */
[----:B---3--:R-:W-:Y:S05]  /*8dc0*/  @!P1 BRA `(.L_x_92) ;  /* 0xfffffffc00f09947 */ /* 0x008fea000383ffff */
[----:B------:R-:W-:Y:S05]  /*8dd0*/  BRA `(.L_x_91) ;  /* 0xffffffc800687947 */ /* 0x000fea000383ffff */
.L_x_94:
[----:B---3--:R3:W4:Y:S02]  /*8de0*/  SYNCS.PHASECHK.TRANS64.TRYWAIT P0, [R116+URZ+0xb0], R5 ;  /* 0x0000b005740075a7 */ /* 0x00872400080011ff */
[----:B----4-:R-:W-:Y:S05]  /*8df0*/  @!P0 NANOSLEEP.SYNCS 0x989680 ;  /* 0x009896800000895d */ /* 0x010fea0003900000 */
[----:B------:R-:W4:Y:S02]  /*8e00*/  @!P0 SYNCS.PHASECHK.TRANS64 P0, [R116+URZ+0xb0], R5 ;  /* 0x0000b005740085a7 */ /* 0x000f2400080010ff */
[----:B----4-:R-:W-:Y:S05]  /*8e10*/  @!P0 BRA `(.L_x_94) ;  /* 0xfffffffc00f08947 */ /* 0x010fea000383ffff */
[----:B------:R-:W-:Y:S05]  /*8e20*/  BRA `(.L_x_93) ;  /* 0xffffffc800c47947 */ /* 0x000fea000383ffff */
.L_x_102:
[----:B--2---:R2:W3:Y:S02]  /*8e30*/  SYNCS.PHASECHK.TRANS64.TRYWAIT P0, [R125+URZ+0x60], R0 ;  /* 0x000060007d0075a7 */ /* 0x0044e400080011ff */
[----:B---3--:R-:W-:Y:S05]  /*8e40*/  @!P0 NANOSLEEP.SYNCS 0x989680 ;  /* 0x009896800000895d */ /* 0x008fea0003900000 */
[----:B------:R-:W3:Y:S02]  /*8e50*/  @!P0 SYNCS.PHASECHK.TRANS64 P0, [R125+URZ+0x60], R0 ;  /* 0x000060007d0085a7 */ /* 0x000ee400080010ff */
[----:B---3--:R-:W-:Y:S05]  /*8e60*/  @!P0 BRA `(.L_x_102) ;  /* 0xfffffffc00f08947 */ /* 0x008fea000383ffff */
[----:B------:R-:W-:Y:S05]  /*8e70*/  BRA `(.L_x_101) ;  /* 0xffffffdc00c87947 */ /* 0x000fea000383ffff */
        .weak           $__internal_0_$__cuda_sm10x_tcgen05_guardrail_trap_col_being_dealloced_not_returned_by_alloc
        .type           $__internal_0_$__cuda_sm10x_tcgen05_guardrail_trap_col_being_dealloced_not_returned_by_alloc,@function
        .size           $__internal_0_$__cuda_sm10x_tcgen05_guardrail_trap_col_being_dealloced_not_returned_by_alloc,($__internal_1_$__cuda_sm10x_tcgen05_guardrail_trap_phase_invalid_during_alloc - $__internal_0_$__cuda_sm10x_tcgen05_guardrail_trap_col_being_dealloced_not_returned_by_alloc)
$__internal_0_$__cuda_sm10x_tcgen05_guardrail_trap_col_being_dealloced_not_returned_by_alloc:
[----:B------:R-:W-:Y:S05]  /*8e80*/  BPT.TRAP 0x1 ;  /* 0x000000040000795c */ /* 0x000fea0000300000 */
[----:B------:R-:W-:-:S04]  /*8e90*/  HFMA2 R3, -RZ, RZ, 0, 0 ;  /* 0x00000000ff037431 */ /* 0x000fc800000001ff */
[----:B------:R-:W-:Y:S05]  /*8ea0*/  RET.REL.NODEC R2 `(_ZN7cutlass13device_kernelINS_4gemm6kernel13GemmUniversalIN4cute5tupleIJiiiiEEENS1_10collective13CollectiveMmaINS1_35MainloopSm100TmaUmmaWarpSpecializedILi6ELi2ELi4ENS5_IJNS4_1CILi1EEESB_SB_EEEEENS5_IJNSA_ILi128EEESE_SE_EEEaNS5_IJSB_llEEEaNS5_IJlSB_lEEENS4_8TiledMMAINS4_8MMA_AtomIJNS4_15SM100_MMA_S8_SSIaaiLi128ELi128ELNS4_4UMMA5MajorE1ELSM_0ELNSL_8SaturateE0EEEEEENS4_6LayoutISC_NS5_IJNSA_ILi0EEESR_SR_EEEEENS5_IJNS4_10UnderscoreESU_SU_EEEEENS4_13SM90_TMA_LOADENS4_14ComposedLayoutINS4_7SwizzleILi3ELi4ELi3EEENS4_18smem_ptr_flag_bitsILi8EEENSQ_INS5_IJSE_NSA_ILi8EEEEEENS5_IJSB_SE_EEEEEEEvNS4_8identityESX_NSY_IS10_S12_NSQ_INS5_IJS13_SE_EEENS5_IJSE_SB_EEEEEEEvS18_EENS_8epilogue10collective18CollectiveEpilogueINS1E_23Sm100TmaWarpSpecializedILi2ELi2ELi64ELb0ELb0EEEJSF_NS5_IJNSQ_ISE_SB_EENSQ_INSA_ILi64EEESB_EEEEEaSH_aSH_NS1E_6fusion15FusionCallbacksIS1I_NS1N_17LinearCombinationIaiaiLNS_15FloatRoundStyleE2EEESF_S1M_JEEENS4_5SM1004TMEM4LOAD26SM100_TMEM_LOAD_32dp32b64xESX_NSY_INSZ_ILi2ELi4ELi3EEES12_NSQ_INS5_IJS13_S1K_EEENS5_IJS1K_SB_EEEEEEENS4_39AutoVectorizingCopyWithAssumedAlignmentILi128EEENS4_14SM90_TMA_STOREES21_S23_S23_EEEvvEEEEvNT_6ParamsE) ;  /* 0xffffff7002547950 */ /* 0x000fea0003c3ffff */
        .weak           $__internal_1_$__cuda_sm10x_tcgen05_guardrail_trap_phase_invalid_during_alloc
        .type           $__internal_1_$__cuda_sm10x_tcgen05_guardrail_trap_phase_invalid_during_alloc,@function
        .size           $__internal_1_$__cuda_sm10x_tcgen05_guardrail_trap_phase_invalid_during_alloc,($__internal_2_$__cuda_sm10x_tcgen05_guardrail_trap_unallocated_columns_being_dealloced - $__internal_1_$__cuda_sm10x_tcgen05_guardrail_trap_phase_invalid_during_alloc)
$__internal_1_$__cuda_sm10x_tcgen05_guardrail_trap_phase_invalid_during_alloc:
[----:B------:R-:W-:Y:S05]  /*8eb0*/  BPT.TRAP 0x1 ;  /* 0x000000040000795c */ /* 0x000fea0000300000 */
[----:B------:R-:W-:-:S04]  /*8ec0*/  MOV R3, 0x0 ;  /* 0x0000000000037802 */ /* 0x000fc80000000f00 */
[----:B------:R-:W-:Y:S05]  /*8ed0*/  RET.REL.NODEC R2 `(_ZN7cutlass13device_kernelINS_4gemm6kernel13GemmUniversalIN4cute5tupleIJiiiiEEENS1_10collective13CollectiveMmaINS1_35MainloopSm100TmaUmmaWarpSpecializedILi6ELi2ELi4ENS5_IJNS4_1CILi1EEESB_SB_EEEEENS5_IJNSA_ILi128EEESE_SE_EEEaNS5_IJSB_llEEEaNS5_IJlSB_lEEENS4_8TiledMMAINS4_8MMA_AtomIJNS4_15SM100_MMA_S8_SSIaaiLi128ELi128ELNS4_4UMMA5MajorE1ELSM_0ELNSL_8SaturateE0EEEEEENS4_6LayoutISC_NS5_IJNSA_ILi0EEESR_SR_EEEEENS5_IJNS4_10UnderscoreESU_SU_EEEEENS4_13SM90_TMA_LOADENS4_14ComposedLayoutINS4_7SwizzleILi3ELi4ELi3EEENS4_18smem_ptr_flag_bitsILi8EEENSQ_INS5_IJSE_NSA_ILi8EEEEEENS5_IJSB_SE_EEEEEEEvNS4_8identityESX_NSY_IS10_S12_NSQ_INS5_IJS13_SE_EEENS5_IJSE_SB_EEEEEEEvS18_EENS_8epilogue10collective18CollectiveEpilogueINS1E_23Sm100TmaWarpSpecializedILi2ELi2ELi64ELb0ELb0EEEJSF_NS5_IJNSQ_ISE_SB_EENSQ_INSA_ILi64EEESB_EEEEEaSH_aSH_NS1E_6fusion15FusionCallbacksIS1I_NS1N_17LinearCombinationIaiaiLNS_15FloatRoundStyleE2EEESF_S1M_JEEENS4_5SM1004TMEM4LOAD26SM100_TMEM_LOAD_32dp32b64xESX_NSY_INSZ_ILi2ELi4ELi3EEES12_NSQ_INS5_IJS13_S1K_EEENS5_IJS1K_SB_EEEEEEENS4_39AutoVectorizingCopyWithAssumedAlignmentILi128EEENS4_14SM90_TMA_STOREES21_S23_S23_EEEvvEEEEvNT_6ParamsE) ;  /* 0xffffff7002487950 */ /* 0x000fea0003c3ffff */
        .weak           $__internal_2_$__cuda_sm10x_tcgen05_guardrail_trap_unallocated_columns_being_dealloced
        .type           $__internal_2_$__cuda_sm10x_tcgen05_guardrail_trap_unallocated_columns_being_dealloced,@function
        .size           $__internal_2_$__cuda_sm10x_tcgen05_guardrail_trap_unallocated_columns_being_dealloced,(.L_x_148 - $__internal_2_$__cuda_sm10x_tcgen05_guardrail_trap_unallocated_columns_being_dealloced)
$__internal_2_$__cuda_sm10x_tcgen05_guardrail_trap_unallocated_columns_being_dealloced:
[----:B------:R-:W-:Y:S05]  /*8ee0*/  BPT.TRAP 0x1 ;  /* 0x000000040000795c */ /* 0x000fea0000300000 */
[----:B------:R-:W-:-:S04]  /*8ef0*/  HFMA2 R3, -RZ, RZ, 0, 0 ;  /* 0x00000000ff037431 */ /* 0x000fc800000001ff */
[----:B------:R-:W-:Y:S05]  /*8f00*/  RET.REL.NODEC R2 `(_ZN7cutlass13device_kernelINS_4gemm6kernel13GemmUniversalIN4cute5tupleIJiiiiEEENS1_10collective13CollectiveMmaINS1_35MainloopSm100TmaUmmaWarpSpecializedILi6ELi2ELi4ENS5_IJNS4_1CILi1EEESB_SB_EEEEENS5_IJNSA_ILi128EEESE_SE_EEEaNS5_IJSB_llEEEaNS5_IJlSB_lEEENS4_8TiledMMAINS4_8MMA_AtomIJNS4_15SM100_MMA_S8_SSIaaiLi128ELi128ELNS4_4UMMA5MajorE1ELSM_0ELNSL_8SaturateE0EEEEEENS4_6LayoutISC_NS5_IJNSA_ILi0EEESR_SR_EEEEENS5_IJNS4_10UnderscoreESU_SU_EEEEENS4_13SM90_TMA_LOADENS4_14ComposedLayoutINS4_7SwizzleILi3ELi4ELi3EEENS4_18smem_ptr_flag_bitsILi8EEENSQ_INS5_IJSE_NSA_ILi8EEEEEENS5_IJSB_SE_EEEEEEEvNS4_8identityESX_NSY_IS10_S12_NSQ_INS5_IJS13_SE_EEENS5_IJSE_SB_EEEEEEEvS18_EENS_8epilogue10collective18CollectiveEpilogueINS1E_23Sm100TmaWarpSpecializedILi2ELi2ELi64ELb0ELb0EEEJSF_NS5_IJNSQ_ISE_SB_EENSQ_INSA_ILi64EEESB_EEEEEaSH_aSH_NS1E_6fusion15FusionCallbacksIS1I_NS1N_17LinearCombinationIaiaiLNS_15FloatRoundStyleE2EEESF_S1M_JEEENS4_5SM1004TMEM4LOAD26SM100_TMEM_LOAD_32dp32b64xESX_NSY_INSZ_ILi2ELi4ELi3EEES12_NSQ_INS5_IJS13_S1K_EEENS5_IJS1K_SB_EEEEEEENS4_39AutoVectorizingCopyWithAssumedAlignmentILi128EEENS4_14SM90_TMA_STOREES21_S23_S23_EEEvvEEEEvNT_6ParamsE) ;  /* 0xffffff70023c7950 */ /* 0x000fea0003c3ffff */
.L_x_147:
[----:B------:R-:W-:-:S00]  /*8f10*/  BRA `(.L_x_147) ;  /* 0xfffffffc00fc7947 */ /* 0x000fc0000383ffff */
[----:B------:R-:W-:-:S00]  /*8f20*/  NOP ;  /* 0x0000000000007918 */ /* 0x000fc00000000000 */
        /* <DEDUP_REMOVED lines=13> */
.L_x_148:


//--------------------- .nv.global.init           --------------------------
	.section	.nv.global.init,"aw",@progbits
.nv.global.init:
	.type		$str$27,@object
	.size		$str$27,($str$28 - $str$27)
$str$27:
        /*0000*/ 	.byte	0x28, 0x61, 0x64, 0x64, 0x72, 0x65, 0x73, 0x73, 0x20, 0x26, 0x20, 0x6d, 0x61, 0x73, 0x6b, 0x29
        /*0010*/ 	.byte	0x20, 0x3d, 0x3d, 0x20, 0x30, 0x00
	.type		$str$28,@object
	.size		$str$28,($str$26 - $str$28)
$str$28:
        /*0016*/ 	.byte	0x2f, 0x74, 0x6d, 0x70, 0x2f, 0x63, 0x75, 0x74, 0x6c, 0x61, 0x73, 0x73, 0x5f, 0x73, 0x77, 0x65
        /*0026*/ 	.byte	0x65, 0x70, 0x5f, 0x73, 0x72, 0x63, 0x2f, 0x69, 0x6e, 0x63, 0x6c, 0x75, 0x64, 0x65, 0x2f, 0x63
        /*0036*/ 	.byte	0x75, 0x74, 0x65, 0x2f, 0x70, 0x6f, 0x69, 0x6e, 0x74, 0x65, 0x72, 0x5f, 0x66, 0x6c, 0x61, 0x67
        /*0046*/ 	.byte	0x67, 0x65, 0x64, 0x2e, 0x68, 0x70, 0x70, 0x00
	.type		$str$26,@object
	.size		$str$26,($str$25 - $str$26)
$str$26:
        /*004e*/ 	.byte	0x2f, 0x74, 0x6d, 0x70, 0x2f, 0x63, 0x75, 0x74, 0x6c, 0x61, 0x73, 0x73, 0x5f, 0x73, 0x77, 0x65
        /*005e*/ 	.byte	0x65, 0x70, 0x5f, 0x73, 0x72, 0x63, 0x2f, 0x69, 0x6e, 0x63, 0x6c, 0x75, 0x64, 0x65, 0x2f, 0x63
        /*006e*/ 	.byte	0x75, 0x74, 0x65, 0x2f, 0x61, 0x74, 0x6f, 0x6d, 0x2f, 0x63, 0x6f, 0x70, 0x79, 0x5f, 0x74, 0x72
        /*007e*/ 	.byte	0x61, 0x69, 0x74, 0x73, 0x5f, 0x73, 0x6d, 0x31, 0x30, 0x30, 0x2e, 0x68, 0x70, 0x70, 0x00
	.type		$str$25,@object
	.size		$str$25,(__unnamed_1 - $str$25)
$str$25:
        /*008d*/ 	.byte	0x28, 0x28, 0x75, 0x69, 0x6e, 0x74, 0x33, 0x32, 0x5f, 0x74, 0x28, 0x74, 0x68, 0x72, 0x65, 0x61
        /*009d*/ 	.byte	0x64, 0x49, 0x64, 0x78, 0x2e, 0x78, 0x29, 0x20, 0x2f, 0x20, 0x33, 0x32, 0x29, 0x20, 0x25, 0x20
        /*00ad*/ 	.byte	0x34, 0x29, 0x20, 0x3d, 0x3d, 0x20, 0x28, 0x28, 0x28, 0x74, 0x6d, 0x65, 0x6d, 0x5f, 0x61, 0x64
        /*00bd*/ 	.byte	0x64, 0x72, 0x20, 0x3e, 0x3e, 0x20, 0x31, 0x36, 0x29, 0x20, 0x2f, 0x20, 0x33, 0x32, 0x29, 0x20
        /*00cd*/ 	.byte	0x25, 0x20, 0x34, 0x29, 0x00
	.type		__unnamed_1,@object
	.size		__unnamed_1,(__unnamed_2 - __unnamed_1)
__unnamed_1:
        /*00d2*/ 	.byte	0x61, 0x75, 0x74, 0x6f, 0x20, 0x63, 0x75, 0x74, 0x65, 0x3a, 0x3a, 0x61, 0x73, 0x5f, 0x70, 0x6f
        /* <DEDUP_REMOVED lines=24> */
        /*0262*/ 	.byte	0x5d, 0x00
	.type		__unnamed_2,@object
	.size		__unnamed_2,(.L_2 - __unnamed_2)
__unnamed_2:
        /* <DEDUP_REMOVED lines=42> */
        /*0504*/ 	.byte	0x43, 0x3c, 0x30, 0x3e, 0x3e, 0x3e, 0x3e, 0x5d, 0x00
.L_2:


//--------------------- .nv.shared._ZN7cutlass13device_kernelINS_4gemm6kernel13GemmUniversalIN4cute5tupleIJiiiiEEENS1_10collective13CollectiveMmaINS1_35MainloopSm100TmaUmmaWarpSpecializedILi6ELi2ELi4ENS5_IJNS4_1CILi1EEESB_SB_EEEEENS5_IJNSA_ILi128EEESE_SE_EEEaNS5_IJSB_llEEEaNS5_IJlSB_lEEENS4_8TiledMMAINS4_8MMA_AtomIJNS4_15SM100_MMA_S8_SSIaaiLi128ELi128ELNS4_4UMMA5MajorE1ELSM_0ELNSL_8SaturateE0EEEEEENS4_6LayoutISC_NS5_IJNSA_ILi0EEESR_SR_EEEEENS5_IJNS4_10UnderscoreESU_SU_EEEEENS4_13SM90_TMA_LOADENS4_14ComposedLayoutINS4_7SwizzleILi3ELi4ELi3EEENS4_18smem_ptr_flag_bitsILi8EEENSQ_INS5_IJSE_NSA_ILi8EEEEEENS5_IJSB_SE_EEEEEEEvNS4_8identityESX_NSY_IS10_S12_NSQ_INS5_IJS13_SE_EEENS5_IJSE_SB_EEEEEEEvS18_EENS_8epilogue10collective18CollectiveEpilogueINS1E_23Sm100TmaWarpSpecializedILi2ELi2ELi64ELb0ELb0EEEJSF_NS5_IJNSQ_ISE_SB_EENSQ_INSA_ILi64EEESB_EEEEEaSH_aSH_NS1E_6fusion15FusionCallbacksIS1I_NS1N_17LinearCombinationIaiaiLNS_15FloatRoundStyleE2EEESF_S1M_JEEENS4_5SM1004TMEM4LOAD26SM100_TMEM_LOAD_32dp32b64xESX_NSY_INSZ_ILi2ELi4ELi3EEES12_NSQ_INS5_IJS13_S1K_EEENS5_IJS1K_SB_EEEEEEENS4_39AutoVectorizingCopyWithAssumedAlignmentILi128EEENS4_14SM90_TMA_STOREES21_S23_S23_EEEvvEEEEvNT_6ParamsE --------------------------
	.section	.nv.shared._ZN7cutlass13device_kernelINS_4gemm6kernel13GemmUniversalIN4cute5tupleIJiiiiEEENS1_10collective13CollectiveMmaINS1_35MainloopSm100TmaUmmaWarpSpecializedILi6ELi2ELi4ENS5_IJNS4_1CILi1EEESB_SB_EEEEENS5_IJNSA_ILi128EEESE_SE_EEEaNS5_IJSB_llEEEaNS5_IJlSB_lEEENS4_8TiledMMAINS4_8MMA_AtomIJNS4_15SM100_MMA_S8_SSIaaiLi128ELi128ELNS4_4UMMA5MajorE1ELSM_0ELNSL_8SaturateE0EEEEEENS4_6LayoutISC_NS5_IJNSA_ILi0EEESR_SR_EEEEENS5_IJNS4_10UnderscoreESU_SU_EEEEENS4_13SM90_TMA_LOADENS4_14ComposedLayoutINS4_7SwizzleILi3ELi4ELi3EEENS4_18smem_ptr_flag_bitsILi8EEENSQ_INS5_IJSE_NSA_ILi8EEEEEENS5_IJSB_SE_EEEEEEEvNS4_8identityESX_NSY_IS10_S12_NSQ_INS5_IJS13_SE_EEENS5_IJSE_SB_EEEEEEEvS18_EENS_8epilogue10collective18CollectiveEpilogueINS1E_23Sm100TmaWarpSpecializedILi2ELi2ELi64ELb0ELb0EEEJSF_NS5_IJNSQ_ISE_SB_EENSQ_INSA_ILi64EEESB_EEEEEaSH_aSH_NS1E_6fusion15FusionCallbacksIS1I_NS1N_17LinearCombinationIaiaiLNS_15FloatRoundStyleE2EEESF_S1M_JEEENS4_5SM1004TMEM4LOAD26SM100_TMEM_LOAD_32dp32b64xESX_NSY_INSZ_ILi2ELi4ELi3EEES12_NSQ_INS5_IJS13_S1K_EEENS5_IJS1K_SB_EEEEEEENS4_39AutoVectorizingCopyWithAssumedAlignmentILi128EEENS4_14SM90_TMA_STOREES21_S23_S23_EEEvvEEEEvNT_6ParamsE,"aw",@nobits
	.sectionflags	@""
	.align	16
	.zero		1024


//--------------------- .nv.shared.reserved.0     --------------------------
	.section	.nv.shared.reserved.0,"aw",@nobits
	.weak		__nv_reservedSMEM_offset_0_alias
	.size		__nv_reservedSMEM_offset_0_alias, 0, 64
	.other		__nv_reservedSMEM_offset_0_alias,@"STO_CUDA_RESERVED_SHARED STV_DEFAULT"
__nv_reservedSMEM_offset_0_alias:
	.zero		0
.nv.shared.reserved.0:
	.zero		64
	.weak		__nv_reservedSMEM_tcgen05_partition
	.type		__nv_reservedSMEM_tcgen05_partition,@object
	.size		__nv_reservedSMEM_tcgen05_partition,(.L_0 - __nv_reservedSMEM_tcgen05_partition)
__nv_reservedSMEM_tcgen05_partition:
	.zero		32
.L_0:


//--------------------- .nv.global                --------------------------
	.section	.nv.global,"aw",@nobits
.nv.global:
	.type		_ZN40_INTERNAL_849126ea_4_k_cu_d4fd95b8_349484cute1_E,@object
	.size		_ZN40_INTERNAL_849126ea_4_k_cu_d4fd95b8_349484cute1_E,(_ZN40_INTERNAL_849126ea_4_k_cu_d4fd95b8_349484cuda3std3__45__cpo6cbeginE - _ZN40_INTERNAL_849126ea_4_k_cu_d4fd95b8_349484cute1_E)
_ZN40_INTERNAL_849126ea_4_k_cu_d4fd95b8_349484cute1_E:
	.zero		1
	.type		_ZN40_INTERNAL_849126ea_4_k_cu_d4fd95b8_349484cuda3std3__45__cpo6cbeginE,@object
	.size		_ZN40_INTERNAL_849126ea_4_k_cu_d4fd95b8_349484cuda3std3__45__cpo6cbeginE,(_ZN40_INTERNAL_849126ea_4_k_cu_d4fd95b8_349484cuda3std3__48in_placeE - _ZN40_INTERNAL_849126ea_4_k_cu_d4fd95b8_349484cuda3std3__45__cpo6cbeginE)
_ZN40_INTERNAL_849126ea_4_k_cu_d4fd95b8_349484cuda3std3__45__cpo6cbeginE:
	.zero		1
	.type		_ZN40_INTERNAL_849126ea_4_k_cu_d4fd95b8_349484cuda3std3__48in_placeE,@object
	.size		_ZN40_INTERNAL_849126ea_4_k_cu_d4fd95b8_349484cuda3std3__48in_placeE,(_ZN40_INTERNAL_849126ea_4_k_cu_d4fd95b8_349484cuda3std6ranges3__45__cpo9iter_moveE - _ZN40_INTERNAL_849126ea_4_k_cu_d4fd95b8_349484cuda3std3__48in_placeE)
_ZN40_INTERNAL_849126ea_4_k_cu_d4fd95b8_349484cuda3std3__48in_placeE:
	.zero		1
	.type		_ZN40_INTERNAL_849126ea_4_k_cu_d4fd95b8_349484cuda3std6ranges3__45__cpo9iter_moveE,@object
	.size		_ZN40_INTERNAL_849126ea_4_k_cu_d4fd95b8_349484cuda3std6ranges3__45__cpo9iter_moveE,(_ZN40_INTERNAL_849126ea_4_k_cu_d4fd95b8_349484cuda3std3__45__cpo5beginE - _ZN40_INTERNAL_849126ea_4_k_cu_d4fd95b8_349484cuda3std6ranges3__45__cpo9iter_moveE)
_ZN40_INTERNAL_849126ea_4_k_cu_d4fd95b8_349484cuda3std6ranges3__45__cpo9iter_moveE:
	.zero		1
	.type		_ZN40_INTERNAL_849126ea_4_k_cu_d4fd95b8_349484cuda3std3__45__cpo5beginE,@object
	.size		_ZN40_INTERNAL_849126ea_4_k_cu_d4fd95b8_349484cuda3std3__45__cpo5beginE,(_ZN40_INTERNAL_849126ea_4_k_cu_d4fd95b8_349484cuda3std3__442_GLOBAL__N__849126ea_4_k_cu_d4fd95b8_349486ignoreE - _ZN40_INTERNAL_849126ea_4_k_cu_d4fd95b8_349484cuda3std3__45__cpo5beginE)
_ZN40_INTERNAL_849126ea_4_k_cu_d4fd95b8_349484cuda3std3__45__cpo5beginE:
	.zero		1
	.type		_ZN40_INTERNAL_849126ea_4_k_cu_d4fd95b8_349484cuda3std3__442_GLOBAL__N__849126ea_4_k_cu_d4fd95b8_349486ignoreE,@object
	.size		_ZN40_INTERNAL_849126ea_4_k_cu_d4fd95b8_349484cuda3std3__442_GLOBAL__N__849126ea_4_k_cu_d4fd95b8_349486ignoreE,(_ZN40_INTERNAL_849126ea_4_k_cu_d4fd95b8_349484cute7productE - _ZN40_INTERNAL_849126ea_4_k_cu_d4fd95b8_349484cuda3std3__442_GLOBAL__N__849126ea_4_k_cu_d4fd95b8_349486ignoreE)
_ZN40_INTERNAL_849126ea_4_k_cu_d4fd95b8_349484cuda3std3__442_GLOBAL__N__849126ea_4_k_cu_d4fd95b8_349486ignoreE:
	.zero		1
	.type		_ZN40_INTERNAL_849126ea_4_k_cu_d4fd95b8_349484cute7productE,@object
	.size		_ZN40_INTERNAL_849126ea_4_k_cu_d4fd95b8_349484cute7productE,(_ZN40_INTERNAL_849126ea_4_k_cu_d4fd95b8_349484cuda3std3__45__cpo3endE - _ZN40_INTERNAL_849126ea_4_k_cu_d4fd95b8_349484cute7productE)
_ZN40_INTERNAL_849126ea_4_k_cu_d4fd95b8_349484cute7productE:
	.zero		1
	.type		_ZN40_INTERNAL_849126ea_4_k_cu_d4fd95b8_349484cuda3std3__45__cpo3endE,@object
	.size		_ZN40_INTERNAL_849126ea_4_k_cu_d4fd95b8_349484cuda3std3__45__cpo3endE,(_ZN40_INTERNAL_849126ea_4_k_cu_d4fd95b8_349484cuda3std3__419piecewise_constructE - _ZN40_INTERNAL_849126ea_4_k_cu_d4fd95b8_349484cuda3std3__45__cpo3endE)
_ZN40_INTERNAL_849126ea_4_k_cu_d4fd95b8_349484cuda3std3__45__cpo3endE:
	.zero		1
	.type		_ZN40_INTERNAL_849126ea_4_k_cu_d4fd95b8_349484cuda3std3__419piecewise_constructE,@object
	.size		_ZN40_INTERNAL_849126ea_4_k_cu_d4fd95b8_349484cuda3std3__419piecewise_constructE,(_ZN40_INTERNAL_849126ea_4_k_cu_d4fd95b8_349484cuda3std3__45__cpo4cendE - _ZN40_INTERNAL_849126ea_4_k_cu_d4fd95b8_349484cuda3std3__419piecewise_constructE)
_ZN40_INTERNAL_849126ea_4_k_cu_d4fd95b8_349484cuda3std3__419piecewise_constructE:
	.zero		1
	.type		_ZN40_INTERNAL_849126ea_4_k_cu_d4fd95b8_349484cuda3std3__45__cpo4cendE,@object
	.size		_ZN40_INTERNAL_849126ea_4_k_cu_d4fd95b8_349484cuda3std3__45__cpo4cendE,(_ZN40_INTERNAL_849126ea_4_k_cu_d4fd95b8_349484cuda3std6ranges3__45__cpo4swapE - _ZN40_INTERNAL_849126ea_4_k_cu_d4fd95b8_349484cuda3std3__45__cpo4cendE)
_ZN40_INTERNAL_849126ea_4_k_cu_d4fd95b8_349484cuda3std3__45__cpo4cendE:
	.zero		1
	.type		_ZN40_INTERNAL_849126ea_4_k_cu_d4fd95b8_349484cuda3std6ranges3__45__cpo4swapE,@object
	.size		_ZN40_INTERNAL_849126ea_4_k_cu_d4fd95b8_349484cuda3std6ranges3__45__cpo4swapE,(.L_10 - _ZN40_INTERNAL_849126ea_4_k_cu_d4fd95b8_349484cuda3std6ranges3__45__cpo4swapE)
_ZN40_INTERNAL_849126ea_4_k_cu_d4fd95b8_349484cuda3std6ranges3__45__cpo4swapE:
	.zero		1
.L_10:


//--------------------- .nv.constant0._ZN7cutlass13device_kernelINS_4gemm6kernel13GemmUniversalIN4cute5tupleIJiiiiEEENS1_10collective13CollectiveMmaINS1_35MainloopSm100TmaUmmaWarpSpecializedILi6ELi2ELi4ENS5_IJNS4_1CILi1EEESB_SB_EEEEENS5_IJNSA_ILi128EEESE_SE_EEEaNS5_IJSB_llEEEaNS5_IJlSB_lEEENS4_8TiledMMAINS4_8MMA_AtomIJNS4_15SM100_MMA_S8_SSIaaiLi128ELi128ELNS4_4UMMA5MajorE1ELSM_0ELNSL_8SaturateE0EEEEEENS4_6LayoutISC_NS5_IJNSA_ILi0EEESR_SR_EEEEENS5_IJNS4_10UnderscoreESU_SU_EEEEENS4_13SM90_TMA_LOADENS4_14ComposedLayoutINS4_7SwizzleILi3ELi4ELi3EEENS4_18smem_ptr_flag_bitsILi8EEENSQ_INS5_IJSE_NSA_ILi8EEEEEENS5_IJSB_SE_EEEEEEEvNS4_8identityESX_NSY_IS10_S12_NSQ_INS5_IJS13_SE_EEENS5_IJSE_SB_EEEEEEEvS18_EENS_8epilogue10collective18CollectiveEpilogueINS1E_23Sm100TmaWarpSpecializedILi2ELi2ELi64ELb0ELb0EEEJSF_NS5_IJNSQ_ISE_SB_EENSQ_INSA_ILi64EEESB_EEEEEaSH_aSH_NS1E_6fusion15FusionCallbacksIS1I_NS1N_17LinearCombinationIaiaiLNS_15FloatRoundStyleE2EEESF_S1M_JEEENS4_5SM1004TMEM4LOAD26SM100_TMEM_LOAD_32dp32b64xESX_NSY_INSZ_ILi2ELi4ELi3EEES12_NSQ_INS5_IJS13_S1K_EEENS5_IJS1K_SB_EEEEEEENS4_39AutoVectorizingCopyWithAssumedAlignmentILi128EEENS4_14SM90_TMA_STOREES21_S23_S23_EEEvvEEEEvNT_6ParamsE --------------------------
	.section	.nv.constant0._ZN7cutlass13device_kernelINS_4gemm6kernel13GemmUniversalIN4cute5tupleIJiiiiEEENS1_10collective13CollectiveMmaINS1_35MainloopSm100TmaUmmaWarpSpecializedILi6ELi2ELi4ENS5_IJNS4_1CILi1EEESB_SB_EEEEENS5_IJNSA_ILi128EEESE_SE_EEEaNS5_IJSB_llEEEaNS5_IJlSB_lEEENS4_8TiledMMAINS4_8MMA_AtomIJNS4_15SM100_MMA_S8_SSIaaiLi128ELi128ELNS4_4UMMA5MajorE1ELSM_0ELNSL_8SaturateE0EEEEEENS4_6LayoutISC_NS5_IJNSA_ILi0EEESR_SR_EEEEENS5_IJNS4_10UnderscoreESU_SU_EEEEENS4_13SM90_TMA_LOADENS4_14ComposedLayoutINS4_7SwizzleILi3ELi4ELi3EEENS4_18smem_ptr_flag_bitsILi8EEENSQ_INS5_IJSE_NSA_ILi8EEEEEENS5_IJSB_SE_EEEEEEEvNS4_8identityESX_NSY_IS10_S12_NSQ_INS5_IJS13_SE_EEENS5_IJSE_SB_EEEEEEEvS18_EENS_8epilogue10collective18CollectiveEpilogueINS1E_23Sm100TmaWarpSpecializedILi2ELi2ELi64ELb0ELb0EEEJSF_NS5_IJNSQ_ISE_SB_EENSQ_INSA_ILi64EEESB_EEEEEaSH_aSH_NS1E_6fusion15FusionCallbacksIS1I_NS1N_17LinearCombinationIaiaiLNS_15FloatRoundStyleE2EEESF_S1M_JEEENS4_5SM1004TMEM4LOAD26SM100_TMEM_LOAD_32dp32b64xESX_NSY_INSZ_ILi2ELi4ELi3EEES12_NSQ_INS5_IJS13_S1K_EEENS5_IJS1K_SB_EEEEEEENS4_39AutoVectorizingCopyWithAssumedAlignmentILi128EEENS4_14SM90_TMA_STOREES21_S23_S23_EEEvvEEEEvNT_6ParamsE,"a",@progbits
	.sectionflags	@""
	.align	4
.nv.constant0._ZN7cutlass13device_kernelINS_4gemm6kernel13GemmUniversalIN4cute5tupleIJiiiiEEENS1_10collective13CollectiveMmaINS1_35MainloopSm100TmaUmmaWarpSpecializedILi6ELi2ELi4ENS5_IJNS4_1CILi1EEESB_SB_EEEEENS5_IJNSA_ILi128EEESE_SE_EEEaNS5_IJSB_llEEEaNS5_IJlSB_lEEENS4_8TiledMMAINS4_8MMA_AtomIJNS4_15SM100_MMA_S8_SSIaaiLi128ELi128ELNS4_4UMMA5MajorE1ELSM_0ELNSL_8SaturateE0EEEEEENS4_6LayoutISC_NS5_IJNSA_ILi0EEESR_SR_EEEEENS5_IJNS4_10UnderscoreESU_SU_EEEEENS4_13SM90_TMA_LOADENS4_14ComposedLayoutINS4_7SwizzleILi3ELi4ELi3EEENS4_18smem_ptr_flag_bitsILi8EEENSQ_INS5_IJSE_NSA_ILi8EEEEEENS5_IJSB_SE_EEEEEEEvNS4_8identityESX_NSY_IS10_S12_NSQ_INS5_IJS13_SE_EEENS5_IJSE_SB_EEEEEEEvS18_EENS_8epilogue10collective18CollectiveEpilogueINS1E_23Sm100TmaWarpSpecializedILi2ELi2ELi64ELb0ELb0EEEJSF_NS5_IJNSQ_ISE_SB_EENSQ_INSA_ILi64EEESB_EEEEEaSH_aSH_NS1E_6fusion15FusionCallbacksIS1I_NS1N_17LinearCombinationIaiaiLNS_15FloatRoundStyleE2EEESF_S1M_JEEENS4_5SM1004TMEM4LOAD26SM100_TMEM_LOAD_32dp32b64xESX_NSY_INSZ_ILi2ELi4ELi3EEES12_NSQ_INS5_IJS13_S1K_EEENS5_IJS1K_SB_EEEEEEENS4_39AutoVectorizingCopyWithAssumedAlignmentILi128EEENS4_14SM90_TMA_STOREES21_S23_S23_EEEvvEEEEvNT_6ParamsE:
	.zero		2944


//--------------------- SYMBOLS --------------------------

	.type		.nv.reservedSmem.offset0,@object
	.size		.nv.reservedSmem.offset0,0x4
	.type		.nv.reservedSmem.cap,@object
	.size		.nv.reservedSmem.cap,0x4
	.type		__assertfail,@function
